def attn_fwd(
    Q,
    K,
    V,
    Out,
    Lse,
    sm_scale,
    stride_qz,
    stride_qh,
    stride_qm,
    stride_qk,
    stride_kz,
    stride_kh,
    stride_kn,
    stride_kk,
    stride_vz,
    stride_vh,
    stride_vn,
    stride_vk,
    stride_oz,
    stride_oh,
    stride_om,
    stride_ok,
    seqlen_q,
    seqlen_k,
    BLOCK_M: tl.constexpr,
    BLOCK_N: tl.constexpr,
    HEAD_DIM: tl.constexpr,
    CAUSAL: tl.constexpr,
):
    start_m = tl.program_id(0)
    off_hz = tl.program_id(1)
    q_off = off_hz * stride_qh
    k_off = off_hz * stride_kh
    v_off = off_hz * stride_vh
    offs_m = start_m * BLOCK_M + tl.arange(0, BLOCK_M)
    offs_d = tl.arange(0, HEAD_DIM)
    offs_n = tl.arange(0, BLOCK_N)
    q_ptrs = Q + q_off + offs_m[:, None] * stride_qm + offs_d[None, :] * stride_qk
    k_ptrs = K + k_off + offs_d[:, None] * stride_kk + offs_n[None, :] * stride_kn
    v_ptrs = V + v_off + offs_n[:, None] * stride_vn + offs_d[None, :] * stride_vk
    m_i = tl.full([BLOCK_M], float("-inf"), dtype=tl.float32)
    l_i = tl.zeros([BLOCK_M], dtype=tl.float32) + 1.0
    acc = tl.zeros([BLOCK_M, HEAD_DIM], dtype=tl.float32)
    q = tl.load(q_ptrs)
    acc, l_i, m_i = _attn_fwd_inner(
        acc,
        l_i,
        m_i,
        q,
        k_ptrs,
        v_ptrs,
        sm_scale,
        stride_kn,
        stride_vn,
        start_m,
        seqlen_k,
        BLOCK_M,
        BLOCK_N,
        HEAD_DIM,
        CAUSAL,
    )
    acc = acc / l_i[:, None]
    lse = m_i + tl.math.log2(l_i) / 1.4426950408889634
    o_ptrs = (
        Out
        + off_hz * stride_oh
        + offs_m[:, None] * stride_om
        + offs_d[None, :] * stride_ok
    )
    tl.store(o_ptrs, acc.to(Out.dtype.element_ty))
    tl.store(Lse + off_hz * seqlen_q + offs_m, lse)

# config = {"BLOCK_M": 32, "BLOCK_N": 64, "HEAD_DIM": 256, "arch": "sm_100", "causal": false, "dtype": "fp8e4m3", "num_stages": 4, "num_warps": 8}
# arch = sm_100


// ===== COMPILED SASS (sm_100a) =====

	.target	sm_100a

	.elftype	@"ET_EXEC"


//--------------------- .note.nv.tkinfo           --------------------------
	.section	.note.nv.tkinfo,"",@"SHT_NOTE"
	.sectionflags	@"SHF_NOTE_NV_TKINFO"
	.tkinfo
        /*0018*/ 	.word	0x00000081
        /*0030*/ 	.string	""
        /*0030*/ 	.string	"ptxas-blackwell"
        /*0030*/ 	.string	"Cuda compilation tools, release 12.9, V12.9.86"
        /*0030*/ 	.string	"Build cuda_12.9.r12.9/compiler.36037853_0"
        /*0030*/ 	.string	"-v  -suppress-debug-info  -lineinfo  -arch sm_100a "



//--------------------- .note.nv.cuver            --------------------------
	.section	.note.nv.cuver,"",@"SHT_NOTE"
	.sectionflags	@"SHF_NOTE_NV_CUVER"
        /*0018*/ 	.short	0x0001
        /*001a*/ 	.short	0x0064
        /*001c*/ 	.short	0x0001
        /*001e*/ 	.short	0x0000
        /*0020*/ 	.short	0x0001
        /*0022*/ 	.short	0x0000


//--------------------- .nv.info                  --------------------------
	.section	.nv.info,"",@"SHT_CUDA_INFO"
	.align	4


	//----- nvinfo : EIATTR_REGCOUNT
	.align		4
        /*0000*/ 	.byte	0x04, 0x2f
        /*0002*/ 	.short	(.L_2 - .L_1)
	.align		4
.L_1:
        /*0004*/ 	.word	index@(attn_fwd)
        /*0008*/ 	.word	0x000000ff


	//----- nvinfo : EIATTR_FRAME_SIZE
	.align		4
.L_2:
        /*000c*/ 	.byte	0x04, 0x11
        /*000e*/ 	.short	(.L_4 - .L_3)
	.align		4
.L_3:
        /*0010*/ 	.word	index@(attn_fwd)
        /*0014*/ 	.word	0x000001f0


	//----- nvinfo : EIATTR_MIN_STACK_SIZE
	.align		4
.L_4:
        /*0018*/ 	.byte	0x04, 0x12
        /*001a*/ 	.short	(.L_6 - .L_5)
	.align		4
.L_5:
        /*001c*/ 	.word	index@(attn_fwd)
        /*0020*/ 	.word	0x000001f0
.L_6:


//--------------------- .nv.info.attn_fwd         --------------------------
	.section	.nv.info.attn_fwd,"",@"SHT_CUDA_INFO"
	.sectionflags	@""
	.align	4


	//----- nvinfo : EIATTR_CUDA_API_VERSION
	.align		4
        /*0000*/ 	.byte	0x04, 0x37
        /*0002*/ 	.short	(.L_8 - .L_7)
.L_7:
        /*0004*/ 	.word	0x00000081


	//----- nvinfo : EIATTR_KPARAM_INFO
	.align		4
.L_8:
        /*0008*/ 	.byte	0x04, 0x17
        /*000a*/ 	.short	(.L_10 - .L_9)
.L_9:
        /*000c*/ 	.word	0x00000000
        /*0010*/ 	.short	0x0019
        /*0012*/ 	.short	0x0080
        /*0014*/ 	.byte	0x00, 0xf4, 0x21, 0x00


	//----- nvinfo : EIATTR_KPARAM_INFO
	.align		4
.L_10:
        /*0018*/ 	.byte	0x04, 0x17
        /*001a*/ 	.short	(.L_12 - .L_11)
.L_11:
        /*001c*/ 	.word	0x00000000
        /*0020*/ 	.short	0x0018
        /*0022*/ 	.short	0x0078
        /*0024*/ 	.byte	0x00, 0xf4, 0x21, 0x00


	//----- nvinfo : EIATTR_KPARAM_INFO
	.align		4
.L_12:
        /*0028*/ 	.byte	0x04, 0x17
        /*002a*/ 	.short	(.L_14 - .L_13)
.L_13:
        /*002c*/ 	.word	0x00000000
        /*0030*/ 	.short	0x0017
        /*0032*/ 	.short	0x0070
        /*0034*/ 	.byte	0x00, 0xf0, 0x11, 0x00


	//----- nvinfo : EIATTR_KPARAM_INFO
	.align		4
.L_14:
        /*0038*/ 	.byte	0x04, 0x17
        /*003a*/ 	.short	(.L_16 - .L_15)
.L_15:
        /*003c*/ 	.word	0x00000000
        /*0040*/ 	.short	0x0016
        /*0042*/ 	.short	0x006c
        /*0044*/ 	.byte	0x00, 0xf0, 0x11, 0x00


	//----- nvinfo : EIATTR_KPARAM_INFO
	.align		4
.L_16:
        /*0048*/ 	.byte	0x04, 0x17
        /*004a*/ 	.short	(.L_18 - .L_17)
.L_17:
        /*004c*/ 	.word	0x00000000
        /*0050*/ 	.short	0x0015
        /*0052*/ 	.short	0x0068
        /*0054*/ 	.byte	0x00, 0xf0, 0x11, 0x00


	//----- nvinfo : EIATTR_KPARAM_INFO
	.align		4
.L_18:
        /*0058*/ 	.byte	0x04, 0x17
        /*005a*/ 	.short	(.L_20 - .L_19)
.L_19:
        /*005c*/ 	.word	0x00000000
        /*0060*/ 	.short	0x0014
        /*0062*/ 	.short	0x0064
        /*0064*/ 	.byte	0x00, 0xf0, 0x11, 0x00


	//----- nvinfo : EIATTR_KPARAM_INFO
	.align		4
.L_20:
        /*0068*/ 	.byte	0x04, 0x17
        /*006a*/ 	.short	(.L_22 - .L_21)
.L_21:
        /*006c*/ 	.word	0x00000000
        /*0070*/ 	.short	0x0013
        /*0072*/ 	.short	0x0060
        /*0074*/ 	.byte	0x00, 0xf0, 0x11, 0x00


	//----- nvinfo : EIATTR_KPARAM_INFO
	.align		4
.L_22:
        /*0078*/ 	.byte	0x04, 0x17
        /*007a*/ 	.short	(.L_24 - .L_23)
.L_23:
        /*007c*/ 	.word	0x00000000
        /*0080*/ 	.short	0x0012
        /*0082*/ 	.short	0x005c
        /*0084*/ 	.byte	0x00, 0xf0, 0x11, 0x00


	//----- nvinfo : EIATTR_KPARAM_INFO
	.align		4
.L_24:
        /*0088*/ 	.byte	0x04, 0x17
        /*008a*/ 	.short	(.L_26 - .L_25)
.L_25:
        /*008c*/ 	.word	0x00000000
        /*0090*/ 	.short	0x0011
        /*0092*/ 	.short	0x0058
        /*0094*/ 	.byte	0x00, 0xf0, 0x11, 0x00


	//----- nvinfo : EIATTR_KPARAM_INFO
	.align		4
.L_26:
        /*0098*/ 	.byte	0x04, 0x17
        /*009a*/ 	.short	(.L_28 - .L_27)
.L_27:
        /*009c*/ 	.word	0x00000000
        /*00a0*/ 	.short	0x0010
        /*00a2*/ 	.short	0x0054
        /*00a4*/ 	.byte	0x00, 0xf0, 0x11, 0x00


	//----- nvinfo : EIATTR_KPARAM_INFO
	.align		4
.L_28:
        /*00a8*/ 	.byte	0x04, 0x17
        /*00aa*/ 	.short	(.L_30 - .L_29)
.L_29:
        /*00ac*/ 	.word	0x00000000
        /*00b0*/ 	.short	0x000f
        /*00b2*/ 	.short	0x0050
        /*00b4*/ 	.byte	0x00, 0xf0, 0x11, 0x00


	//----- nvinfo : EIATTR_KPARAM_INFO
	.align		4
.L_30:
        /*00b8*/ 	.byte	0x04, 0x17
        /*00ba*/ 	.short	(.L_32 - .L_31)
.L_31:
        /*00bc*/ 	.word	0x00000000
        /*00c0*/ 	.short	0x000e
        /*00c2*/ 	.short	0x004c
        /*00c4*/ 	.byte	0x00, 0xf0, 0x11, 0x00


	//----- nvinfo : EIATTR_KPARAM_INFO
	.align		4
.L_32:
        /*00c8*/ 	.byte	0x04, 0x17
        /*00ca*/ 	.short	(.L_34 - .L_33)
.L_33:
        /*00cc*/ 	.word	0x00000000
        /*00d0*/ 	.short	0x000d
        /*00d2*/ 	.short	0x0048
        /*00d4*/ 	.byte	0x00, 0xf0, 0x11, 0x00


	//----- nvinfo : EIATTR_KPARAM_INFO
	.align		4
.L_34:
        /*00d8*/ 	.byte	0x04, 0x17
        /*00da*/ 	.short	(.L_36 - .L_35)
.L_35:
        /*00dc*/ 	.word	0x00000000
        /*00e0*/ 	.short	0x000c
        /*00e2*/ 	.short	0x0044
        /*00e4*/ 	.byte	0x00, 0xf0, 0x11, 0x00


	//----- nvinfo : EIATTR_KPARAM_INFO
	.align		4
.L_36:
        /*00e8*/ 	.byte	0x04, 0x17
        /*00ea*/ 	.short	(.L_38 - .L_37)
.L_37:
        /*00ec*/ 	.word	0x00000000
        /*00f0*/ 	.short	0x000b
        /*00f2*/ 	.short	0x0040
        /*00f4*/ 	.byte	0x00, 0xf0, 0x11, 0x00


	//----- nvinfo : EIATTR_KPARAM_INFO
	.align		4
.L_38:
        /*00f8*/ 	.byte	0x04, 0x17
        /*00fa*/ 	.short	(.L_40 - .L_39)
.L_39:
        /*00fc*/ 	.word	0x00000000
        /*0100*/ 	.short	0x000a
        /*0102*/ 	.short	0x003c
        /*0104*/ 	.byte	0x00, 0xf0, 0x11, 0x00


	//----- nvinfo : EIATTR_KPARAM_INFO
	.align		4
.L_40:
        /*0108*/ 	.byte	0x04, 0x17
        /*010a*/ 	.short	(.L_42 - .L_41)
.L_41:
        /*010c*/ 	.word	0x00000000
        /*0110*/ 	.short	0x0009
        /*0112*/ 	.short	0x0038
        /*0114*/ 	.byte	0x00, 0xf0, 0x11, 0x00


	//----- nvinfo : EIATTR_KPARAM_INFO
	.align		4
.L_42:
        /*0118*/ 	.byte	0x04, 0x17
        /*011a*/ 	.short	(.L_44 - .L_43)
.L_43:
        /*011c*/ 	.word	0x00000000
        /*0120*/ 	.short	0x0008
        /*0122*/ 	.short	0x0034
        /*0124*/ 	.byte	0x00, 0xf0, 0x11, 0x00


	//----- nvinfo : EIATTR_KPARAM_INFO
	.align		4
.L_44:
        /*0128*/ 	.byte	0x04, 0x17
        /*012a*/ 	.short	(.L_46 - .L_45)
.L_45:
        /*012c*/ 	.word	0x00000000
        /*0130*/ 	.short	0x0007
        /*0132*/ 	.short	0x0030
        /*0134*/ 	.byte	0x00, 0xf0, 0x11, 0x00


	//----- nvinfo : EIATTR_KPARAM_INFO
	.align		4
.L_46:
        /*0138*/ 	.byte	0x04, 0x17
        /*013a*/ 	.short	(.L_48 - .L_47)
.L_47:
        /*013c*/ 	.word	0x00000000
        /*0140*/ 	.short	0x0006
        /*0142*/ 	.short	0x002c
        /*0144*/ 	.byte	0x00, 0xf0, 0x11, 0x00


	//----- nvinfo : EIATTR_KPARAM_INFO
	.align		4
.L_48:
        /*0148*/ 	.byte	0x04, 0x17
        /*014a*/ 	.short	(.L_50 - .L_49)
.L_49:
        /*014c*/ 	.word	0x00000000
        /*0150*/ 	.short	0x0005
        /*0152*/ 	.short	0x0028
        /*0154*/ 	.byte	0x00, 0xf0, 0x11, 0x00


	//----- nvinfo : EIATTR_KPARAM_INFO
	.align		4
.L_50:
        /*0158*/ 	.byte	0x04, 0x17
        /*015a*/ 	.short	(.L_52 - .L_51)
.L_51:
        /*015c*/ 	.word	0x00000000
        /*0160*/ 	.short	0x0004
        /*0162*/ 	.short	0x0020
        /*0164*/ 	.byte	0x00, 0xf4, 0x21, 0x00


	//----- nvinfo : EIATTR_KPARAM_INFO
	.align		4
.L_52:
        /*0168*/ 	.byte	0x04, 0x17
        /*016a*/ 	.short	(.L_54 - .L_53)
.L_53:
        /*016c*/ 	.word	0x00000000
        /*0170*/ 	.short	0x0003
        /*0172*/ 	.short	0x0018
        /*0174*/ 	.byte	0x00, 0xf4, 0x21, 0x00


	//----- nvinfo : EIATTR_KPARAM_INFO
	.align		4
.L_54:
        /*0178*/ 	.byte	0x04, 0x17
        /*017a*/ 	.short	(.L_56 - .L_55)
.L_55:
        /*017c*/ 	.word	0x00000000
        /*0180*/ 	.short	0x0002
        /*0182*/ 	.short	0x0010
        /*0184*/ 	.byte	0x00, 0xf4, 0x21, 0x00


	//----- nvinfo : EIATTR_KPARAM_INFO
	.align		4
.L_56:
        /*0188*/ 	.byte	0x04, 0x17
        /*018a*/ 	.short	(.L_58 - .L_57)
.L_57:
        /*018c*/ 	.word	0x00000000
        /*0190*/ 	.short	0x0001
        /*0192*/ 	.short	0x0008
        /*0194*/ 	.byte	0x00, 0xf4, 0x21, 0x00


	//----- nvinfo : EIATTR_KPARAM_INFO
	.align		4
.L_58:
        /*0198*/ 	.byte	0x04, 0x17
        /*019a*/ 	.short	(.L_60 - .L_59)
.L_59:
        /*019c*/ 	.word	0x00000000
        /*01a0*/ 	.short	0x0000
        /*01a2*/ 	.short	0x0000
        /*01a4*/ 	.byte	0x00, 0xf4, 0x21, 0x00


	//----- nvinfo : EIATTR_SPARSE_MMA_MASK
	.align		4
.L_60:
        /*01a8*/ 	.byte	0x03, 0x50
        /*01aa*/ 	.short	0x0000


	//----- nvinfo : EIATTR_MAXREG_COUNT
	.align		4
        /*01ac*/ 	.byte	0x03, 0x1b
        /*01ae*/ 	.short	0x00ff


	//----- nvinfo : EIATTR_NUM_BARRIERS
	.align		4
        /*01b0*/ 	.byte	0x02, 0x4c
        /*01b2*/ 	.byte	0x01
	.zero		1


	//----- nvinfo : EIATTR_ANNOTATIONS
	.align		4
        /*01b4*/ 	.byte	0x04, 0x55
        /*01b6*/ 	.short	(.L_62 - .L_61)


	//   ....[0]....
.L_61:
        /*01b8*/ 	.word	0x00000001
        /*01bc*/ 	.byte	0x30, 0x15, 0x00, 0x00, 0x01, 0x00, 0x00, 0x00, 0x70, 0x15, 0x00, 0x00, 0x01, 0x00, 0x00, 0x00
        /* <DEDUP_REMOVED lines=121> */
        /*095c*/ 	.byte	0xd0, 0x71, 0x00, 0x00, 0x01, 0x00, 0x00, 0x00, 0xe0, 0x71, 0x00, 0x00


	//----- nvinfo : EIATTR_COOP_GROUP_MASK_REGIDS
	.align		4
.L_62:
        /*0968*/ 	.byte	0x04, 0x29
        /*096a*/ 	.short	(.L_64 - .L_63)


	//   ....[0]....
.L_63:
        /*096c*/ 	.word	0xffffffff


	//   ....[1]....
        /*0970*/ 	.word	0xffffffff


	//   ....[2]....
        /*0974*/ 	.word	0xffffffff


	//   ....[3]....
        /*0978*/ 	.word	0xffffffff


	//   ....[4]....
        /*097c*/ 	.word	0xffffffff


	//   ....[5]....
        /*0980*/ 	.word	0xffffffff


	//   ....[6]....
        /*0984*/ 	.word	0xffffffff


	//   ....[7]....
        /*0988*/ 	.word	0xffffffff


	//   ....[8]....
        /*098c*/ 	.word	0xffffffff


	//   ....[9]....
        /*0990*/ 	.word	0xffffffff


	//   ....[10]....
        /*0994*/ 	.word	0xffffffff


	//   ....[11]....
        /*0998*/ 	.word	0xffffffff


	//   ....[12]....
        /*099c*/ 	.word	0xffffffff


	//   ....[13]....
        /*09a0*/ 	.word	0xffffffff


	//   ....[14]....
        /*09a4*/ 	.word	0xffffffff


	//   ....[15]....
        /*09a8*/ 	.word	0xffffffff


	//   ....[16]....
        /*09ac*/ 	.word	0xffffffff


	//   ....[17]....
        /*09b0*/ 	.word	0xffffffff


	//   ....[18]....
        /*09b4*/ 	.word	0xffffffff


	//   ....[19]....
        /*09b8*/ 	.word	0xffffffff


	//   ....[20]....
        /*09bc*/ 	.word	0xffffffff


	//   ....[21]....
        /*09c0*/ 	.word	0xffffffff


	//----- nvinfo : EIATTR_COOP_GROUP_INSTR_OFFSETS
	.align		4
.L_64:
        /*09c4*/ 	.byte	0x04, 0x28
        /*09c6*/ 	.short	(.L_66 - .L_65)


	//   ....[0]....
.L_65:
        /*09c8*/ 	.word	0x000058f0


	//   ....[1]....
        /*09cc*/ 	.word	0x00005900


	//   ....[2]....
        /*09d0*/ 	.word	0x00005910


	//   ....[3]....
        /*09d4*/ 	.word	0x00005920


	//   ....[4]....
        /*09d8*/ 	.word	0x00005980


	//   ....[5]....
        /*09dc*/ 	.word	0x00005990


	//   ....[6]....
        /*09e0*/ 	.word	0x000059a0


	//   ....[7]....
        /*09e4*/ 	.word	0x000059b0


	//   ....[8]....
        /*09e8*/ 	.word	0x00005ad0


	//   ....[9]....
        /*09ec*/ 	.word	0x00005af0


	//   ....[10]....
        /*09f0*/ 	.word	0x00005b10


	//   ....[11]....
        /*09f4*/ 	.word	0x00005d80


	//   ....[12]....
        /*09f8*/ 	.word	0x00005d90


	//   ....[13]....
        /*09fc*/ 	.word	0x00005db0


	//   ....[14]....
        /*0a00*/ 	.word	0x00005dc0


	//   ....[15]....
        /*0a04*/ 	.word	0x00005e10


	//   ....[16]....
        /*0a08*/ 	.word	0x00005e20


	//   ....[17]....
        /*0a0c*/ 	.word	0x00005e30


	//   ....[18]....
        /*0a10*/ 	.word	0x00005e40


	//   ....[19]....
        /*0a14*/ 	.word	0x00005f00


	//   ....[20]....
        /*0a18*/ 	.word	0x00005f20


	//   ....[21]....
        /*0a1c*/ 	.word	0x00005f40


	//----- nvinfo : EIATTR_VRC_CTA_INIT_COUNT
	.align		4
.L_66:
        /*0a20*/ 	.byte	0x02, 0x4a
	.zero		1
	.zero		1


	//----- nvinfo : EIATTR_EXIT_INSTR_OFFSETS
	.align		4
        /*0a24*/ 	.byte	0x04, 0x1c
        /*0a26*/ 	.short	(.L_68 - .L_67)


	//   ....[0]....
.L_67:
        /*0a28*/ 	.word	0x0000a5b0


	//   ....[1]....
        /*0a2c*/ 	.word	0x0000a5e0


	//----- nvinfo : EIATTR_REQNTID
	.align		4
.L_68:
        /*0a30*/ 	.byte	0x04, 0x10
        /*0a32*/ 	.short	(.L_70 - .L_69)
.L_69:
        /*0a34*/ 	.word	0x00000100
        /*0a38*/ 	.word	0x00000001
        /*0a3c*/ 	.word	0x00000001


	//----- nvinfo : EIATTR_CBANK_PARAM_SIZE
	.align		4
.L_70:
        /*0a40*/ 	.byte	0x03, 0x19
        /*0a42*/ 	.short	0x0088


	//----- nvinfo : EIATTR_PARAM_CBANK
	.align		4
        /*0a44*/ 	.byte	0x04, 0x0a
        /*0a46*/ 	.short	(.L_72 - .L_71)
	.align		4
.L_71:
        /*0a48*/ 	.word	index@(.nv.constant0.attn_fwd)
        /*0a4c*/ 	.short	0x0380
        /*0a4e*/ 	.short	0x0088


	//----- nvinfo : EIATTR_SW_WAR
	.align		4
.L_72:
        /*0a50*/ 	.byte	0x04, 0x36
        /*0a52*/ 	.short	(.L_74 - .L_73)
.L_73:
        /*0a54*/ 	.word	0x00000008
.L_74:


//--------------------- .nv.compat                --------------------------
	.section	.nv.compat,"",@"SHT_CUDA_COMPAT_INFO"
	.align	4
        /*0000*/ 	.byte	0x02, 0x02, 0x02, 0x00, 0x02, 0x05, 0x05, 0x00, 0x02, 0x03, 0x00, 0x00, 0x02, 0x06, 0x01, 0x00


//--------------------- .nv.callgraph             --------------------------
	.section	.nv.callgraph,"",@"SHT_CUDA_CALLGRAPH"
	.align	4
	.sectionentsize	8
	.align		4
        /*0000*/ 	.word	0x00000000
	.align		4
        /*0004*/ 	.word	0xffffffff
	.align		4
        /*0008*/ 	.word	0x00000000
	.align		4
        /*000c*/ 	.word	0xfffffffe
	.align		4
        /*0010*/ 	.word	0x00000000
	.align		4
        /*0014*/ 	.word	0xfffffffd
	.align		4
        /*0018*/ 	.word	0x00000000
	.align		4
        /*001c*/ 	.word	0xfffffffc


//--------------------- .nv.constant4             --------------------------
	.section	.nv.constant4,"a",@progbits
	.align	8
	.align		8
.nv.constant4:
        /*0000*/ 	.dword	_$_str


//--------------------- .text.attn_fwd            --------------------------
	.section	.text.attn_fwd,"ax",@progbits
	.align	128
        .global         attn_fwd
        .type           attn_fwd,@function
        .size           attn_fwd,(.L_x_3 - attn_fwd)
        .other          attn_fwd,@"STO_CUDA_ENTRY STV_DEFAULT"
attn_fwd:
.text.attn_fwd:
[----:B------:R-:W0:Y:S01]  /*0000*/  LDC R1, c[0x0][0x37c] ;  /* 0x0000df00ff017b82 */ /* 0x000e220000000800 */
[----:B------:R-:W1:Y:S07]  /*0010*/  S2R R46, SR_TID.X ;  /* 0x00000000002e7919 */ /* 0x000e6e0000002100 */
[----:B------:R-:W2:Y:S01]  /*0020*/  S2UR UR9, SR_CTAID.Y ;  /* 0x00000000000979c3 */ /* 0x000ea20000002600 */
[----:B------:R-:W2:Y:S01]  /*0030*/  LDCU.64 UR4, c[0x0][0x3b0] ;  /* 0x00007600ff0477ac */ /* 0x000ea20008000a00 */
[----:B0-----:R-:W-:Y:S01]  /*0040*/  VIADD R1, R1, 0xfffffe10 ;  /* 0xfffffe1001017836 */ /* 0x001fe20000000000 */
[----:B------:R-:W0:Y:S01]  /*0050*/  S2R R3, SR_CTAID.X ;  /* 0x0000000000037919 */ /* 0x000e220000002500 */
[----:B------:R-:W3:Y:S04]  /*0060*/  LDCU.64 UR12, c[0x0][0x358] ;  /* 0x00006b00ff0c77ac */ /* 0x000ee80008000a00 */
[----:B------:R-:W4:Y:S08]  /*0070*/  LDC R45, c[0x0][0x3b8] ;  /* 0x0000ee00ff2d7b82 */ /* 0x000f300000000800 */
[----:B------:R-:W5:Y:S01]  /*0080*/  LDC.64 R42, c[0x0][0x380] ;  /* 0x0000e000ff2a7b82 */ /* 0x000f620000000a00 */
[----:B--2---:R-:W-:Y:S01]  /*0090*/  UIMAD UR4, UR9, UR4, URZ ;  /* 0x00000004090472a4 */ /* 0x004fe2000f8e02ff */
[----:B-1----:R-:W-:-:S05]  /*00a0*/  LOP3.LUT R0, R46, 0x1f, RZ, 0xc0, !PT ;  /* 0x0000001f2e007812 */ /* 0x002fca00078ec0ff */
[----:B0-----:R-:W-:Y:S01]  /*00b0*/  IMAD R2, R3, 0x20, R0 ;  /* 0x0000002003027824 */ /* 0x001fe200078e0200 */
[----:B------:R-:W-:-:S03]  /*00c0*/  SHF.R.U32.HI R0, RZ, 0x5, R46 ;  /* 0x00000005ff007819 */ /* 0x000fc6000001162e */
[----:B------:R-:W-:Y:S01]  /*00d0*/  IMAD R3, R2, UR5, RZ ;  /* 0x0000000502037c24 */ /* 0x000fe2000f8e02ff */
[----:B------:R-:W-:Y:S01]  /*00e0*/  SGXT.U32 R0, R0, 0x3 ;  /* 0x000000030000781a */ /* 0x000fe20000000000 */
[----:B------:R-:W-:-:S03]  /*00f0*/  USHF.R.S32.HI UR5, URZ, 0x1f, UR4 ;  /* 0x0000001fff057899 */ /* 0x000fc60008011404 */
[----:B-----5:R-:W-:Y:S01]  /*0100*/  IADD3 R41, P0, P1, R3, UR4, R42 ;  /* 0x0000000403297c10 */ /* 0x020fe2000f91e02a */
[----:B----4-:R-:W-:Y:S01]  /*0110*/  IMAD R0, R0, R45, RZ ;  /* 0x0000002d00007224 */ /* 0x010fe200078e02ff */
[----:B------:R-:W-:-:S03]  /*0120*/  SHF.R.S32.HI R2, RZ, 0x1f, R3 ;  /* 0x0000001fff027819 */ /* 0x000fc60000011403 */
[C---:B------:R-:W-:Y:S01]  /*0130*/  IMAD R5, R45.reuse, 0x8, R0 ;  /* 0x000000082d057824 */ /* 0x040fe200078e0200 */
[----:B------:R-:W-:Y:S02]  /*0140*/  IADD3.X R43, PT, PT, R2, UR5, R43, P0, P1 ;  /* 0x00000005022b7c10 */ /* 0x000fe400087e242b */
[CC--:B------:R-:W-:Y:S01]  /*0150*/  IADD3 R2, P0, PT, R0.reuse, R41.reuse, RZ ;  /* 0x0000002900027210 */ /* 0x0c0fe20007f1e0ff */
[----:B------:R-:W-:Y:S01]  /*0160*/  IMAD R7, R45, 0x8, R5 ;  /* 0x000000082d077824 */ /* 0x000fe200078e0205 */
[----:B------:R-:W-:Y:S02]  /*0170*/  IADD3 R4, P1, PT, R5, R41, RZ ;  /* 0x0000002905047210 */ /* 0x000fe40007f3e0ff */
[----:B------:R-:W-:Y:S01]  /*0180*/  LEA.HI.X.SX32 R3, R0, R43, 0x1, P0 ;  /* 0x0000002b00037211 */ /* 0x000fe200000f0eff */
[----:B------:R-:W-:Y:S01]  /*0190*/  IMAD R0, R45, 0x8, R7 ;  /* 0x000000082d007824 */ /* 0x000fe200078e0207 */
[----:B------:R-:W-:Y:S02]  /*01a0*/  IADD3 R6, P0, PT, R7, R41, RZ ;  /* 0x0000002907067210 */ /* 0x000fe40007f1e0ff */
[-C--:B------:R-:W-:Y:S01]  /*01b0*/  LEA.HI.X.SX32 R5, R5, R43.reuse, 0x1, P1 ;  /* 0x0000002b05057211 */ /* 0x080fe200008f0eff */
[----:B---3--:R0:W2:Y:S01]  /*01c0*/  LDG.E.U8 R15, desc[UR12][R2.64] ;  /* 0x0000000c020f7981 */ /* 0x0080a2000c1e1100 */
[----:B------:R-:W-:Y:S01]  /*01d0*/  LEA.HI.X.SX32 R7, R7, R43, 0x1, P0 ;  /* 0x0000002b07077211 */ /* 0x000fe200000f0eff */
[C---:B------:R-:W-:Y:S01]  /*01e0*/  IMAD R11, R45.reuse, 0x8, R0 ;  /* 0x000000082d0b7824 */ /* 0x040fe200078e0200 */
[C---:B------:R-:W-:Y:S01]  /*01f0*/  IADD3 R8, P0, PT, R0.reuse, R41, RZ ;  /* 0x0000002900087210 */ /* 0x040fe20007f1e0ff */
[----:B------:R1:W2:Y:S03]  /*0200*/  LDG.E.U8 R16, desc[UR12][R4.64] ;  /* 0x0000000c04107981 */ /* 0x0002a6000c1e1100 */
[----:B------:R-:W-:Y:S01]  /*0210*/  LEA.HI.X.SX32 R9, R0, R43, 0x1, P0 ;  /* 0x0000002b00097211 */ /* 0x000fe200000f0eff */
[----:B------:R-:W-:Y:S01]  /*0220*/  IMAD R0, R45, 0x8, R11 ;  /* 0x000000082d007824 */ /* 0x000fe200078e020b */
[----:B------:R-:W-:Y:S01]  /*0230*/  IADD3 R10, P0, PT, R11, R41, RZ ;  /* 0x000000290b0a7210 */ /* 0x000fe20007f1e0ff */
[----:B------:R-:W3:Y:S02]  /*0240*/  LDG.E.U8 R17, desc[UR12][R6.64] ;  /* 0x0000000c06117981 */ /* 0x000ee4000c1e1100 */
[----:B------:R-:W-:Y:S01]  /*0250*/  IMAD R13, R45, 0x8, R0 ;  /* 0x000000082d0d7824 */ /* 0x000fe200078e0200 */
[----:B------:R-:W-:Y:S01]  /*0260*/  LEA.HI.X.SX32 R11, R11, R43, 0x1, P0 ;  /* 0x0000002b0b0b7211 */ /* 0x000fe200000f0eff */
[----:B------:R4:W3:Y:S01]  /*0270*/  LDG.E.U8 R18, desc[UR12][R8.64] ;  /* 0x0000000c08127981 */ /* 0x0008e2000c1e1100 */
[CC--:B0-----:R-:W-:Y:S01]  /*0280*/  IADD3 R2, P0, PT, R0.reuse, R41.reuse, RZ ;  /* 0x0000002900027210 */ /* 0x0c1fe20007f1e0ff */
[----:B------:R-:W-:Y:S01]  /*0290*/  IMAD R14, R45, 0x8, R13 ;  /* 0x000000082d0e7824 */ /* 0x000fe200078e020d */
[----:B------:R-:W-:Y:S01]  /*02a0*/  IADD3 R12, P1, PT, R13, R41, RZ ;  /* 0x000000290d0c7210 */ /* 0x000fe20007f3e0ff */
[----:B------:R0:W5:Y:S01]  /*02b0*/  LDG.E.U8 R19, desc[UR12][R10.64] ;  /* 0x0000000c0a137981 */ /* 0x000162000c1e1100 */
[----:B------:R-:W-:Y:S01]  /*02c0*/  LEA.HI.X.SX32 R3, R0, R43, 0x1, P0 ;  /* 0x0000002b00037211 */ /* 0x000fe200000f0eff */
[----:B------:R-:W-:Y:S01]  /*02d0*/  IMAD R0, R45, 0x8, R14 ;  /* 0x000000082d007824 */ /* 0x000fe200078e020e */
[----:B-1----:R-:W-:-:S02]  /*02e0*/  IADD3 R4, P0, PT, R14, R41, RZ ;  /* 0x000000290e047210 */ /* 0x002fc40007f1e0ff */
[-C--:B------:R-:W-:Y:S01]  /*02f0*/  LEA.HI.X.SX32 R13, R13, R43.reuse, 0x1, P1 ;  /* 0x0000002b0d0d7211 */ /* 0x080fe200008f0eff */
[----:B------:R1:W5:Y:S01]  /*0300*/  LDG.E.U8 R20, desc[UR12][R2.64] ;  /* 0x0000000c02147981 */ /* 0x000362000c1e1100 */
[----:B------:R-:W-:Y:S01]  /*0310*/  LEA.HI.X.SX32 R5, R14, R43, 0x1, P0 ;  /* 0x0000002b0e057211 */ /* 0x000fe200000f0eff */
[C---:B----4-:R-:W-:Y:S01]  /*0320*/  IMAD R9, R45.reuse, 0x8, R0 ;  /* 0x000000082d097824 */ /* 0x050fe200078e0200 */
[C---:B------:R-:W-:Y:S01]  /*0330*/  IADD3 R6, P0, PT, R0.reuse, R41, RZ ;  /* 0x0000002900067210 */ /* 0x040fe20007f1e0ff */
[----:B------:R4:W5:Y:S03]  /*0340*/  LDG.E.U8 R21, desc[UR12][R12.64] ;  /* 0x0000000c0c157981 */ /* 0x000966000c1e1100 */
[----:B------:R-:W-:Y:S01]  /*0350*/  LEA.HI.X.SX32 R7, R0, R43, 0x1, P0 ;  /* 0x0000002b00077211 */ /* 0x000fe200000f0eff */
[----:B------:R-:W-:Y:S01]  /*0360*/  IMAD R0, R45, 0x8, R9 ;  /* 0x000000082d007824 */ /* 0x000fe200078e0209 */
[-C--:B------:R-:W-:Y:S01]  /*0370*/  IADD3 R8, P0, PT, R9, R41.reuse, RZ ;  /* 0x0000002909087210 */ /* 0x080fe20007f1e0ff */
[----:B------:R4:W5:Y:S02]  /*0380*/  LDG.E.U8 R22, desc[UR12][R4.64] ;  /* 0x0000000c04167981 */ /* 0x000964000c1e1100 */
[----:B------:R-:W-:Y:S01]  /*0390*/  IMAD R14, R45, 0x8, R0 ;  /* 0x000000082d0e7824 */ /* 0x000fe200078e0200 */
[----:B0-----:R-:W-:Y:S01]  /*03a0*/  IADD3 R10, P1, PT, R0, R41, RZ ;  /* 0x00000029000a7210 */ /* 0x001fe20007f3e0ff */
[----:B------:R0:W5:Y:S01]  /*03b0*/  LDG.E.U8 R23, desc[UR12][R6.64] ;  /* 0x0000000c06177981 */ /* 0x000162000c1e1100 */
[----:B------:R-:W-:-:S02]  /*03c0*/  LEA.HI.X.SX32 R9, R9, R43, 0x1, P0 ;  /* 0x0000002b09097211 */ /* 0x000fc400000f0eff */
[----:B------:R-:W-:Y:S01]  /*03d0*/  LEA.HI.X.SX32 R11, R0, R43, 0x1, P1 ;  /* 0x0000002b000b7211 */ /* 0x000fe200008f0eff */
[C---:B------:R-:W-:Y:S01]  /*03e0*/  IMAD R0, R45.reuse, 0x8, R14 ;  /* 0x000000082d007824 */ /* 0x040fe200078e020e */
[C---:B-1----:R-:W-:Y:S01]  /*03f0*/  IADD3 R2, P0, PT, R14.reuse, R41, RZ ;  /* 0x000000290e027210 */ /* 0x042fe20007f1e0ff */
[----:B------:R1:W5:Y:S03]  /*0400*/  LDG.E.U8 R24, desc[UR12][R8.64] ;  /* 0x0000000c08187981 */ /* 0x000366000c1e1100 */
[----:B------:R-:W-:Y:S01]  /*0410*/  LEA.HI.X.SX32 R3, R14, R43, 0x1, P0 ;  /* 0x0000002b0e037211 */ /* 0x000fe200000f0eff */
[C---:B----4-:R-:W-:Y:S01]  /*0420*/  IMAD R13, R45.reuse, 0x8, R0 ;  /* 0x000000082d0d7824 */ /* 0x050fe200078e0200 */
[C---:B------:R-:W-:Y:S01]  /*0430*/  IADD3 R4, P0, PT, R0.reuse, R41, RZ ;  /* 0x0000002900047210 */ /* 0x040fe20007f1e0ff */
[----:B------:R4:W5:Y:S03]  /*0440*/  LDG.E.U8 R25, desc[UR12][R10.64] ;  /* 0x0000000c0a197981 */ /* 0x000966000c1e1100 */
[----:B------:R-:W-:Y:S01]  /*0450*/  LEA.HI.X.SX32 R5, R0, R43, 0x1, P0 ;  /* 0x0000002b00057211 */ /* 0x000fe200000f0eff */
[----:B------:R-:W-:Y:S01]  /*0460*/  IMAD R0, R45, 0x8, R13 ;  /* 0x000000082d007824 */ /* 0x000fe200078e020d */
[-C--:B0-----:R-:W-:Y:S01]  /*0470*/  IADD3 R6, P0, PT, R13, R41.reuse, RZ ;  /* 0x000000290d067210 */ /* 0x081fe20007f1e0ff */
[----:B------:R0:W5:Y:S02]  /*0480*/  LDG.E.U8 R26, desc[UR12][R2.64] ;  /* 0x0000000c021a7981 */ /* 0x000164000c1e1100 */
[----:B------:R-:W-:Y:S01]  /*0490*/  IMAD R14, R45, 0x8, R0 ;  /* 0x000000082d0e7824 */ /* 0x000fe200078e0200 */
[----:B------:R-:W-:Y:S01]  /*04a0*/  IADD3 R12, P1, PT, R0, R41, RZ ;  /* 0x00000029000c7210 */ /* 0x000fe20007f3e0ff */
        /* <DEDUP_REMOVED lines=8> */
[C---:B0-----:R-:W-:Y:S01]  /*0530*/  IADD3 R2, P0, PT, R0.reuse, R41, RZ ;  /* 0x0000002900027210 */ /* 0x041fe20007f1e0ff */
[----:B------:R0:W4:Y:S03]  /*0540*/  LDG.E.U8 R29, desc[UR12][R12.64] ;  /* 0x0000000c0c1d7981 */ /* 0x000126000c1e1100 */
[----:B------:R-:W-:Y:S01]  /*0550*/  LEA.HI.X.SX32 R3, R0, R43, 0x1, P0 ;  /* 0x0000002b00037211 */ /* 0x000fe200000f0eff */
[----:B------:R-:W-:Y:S01]  /*0560*/  IMAD R0, R45, 0x8, R11 ;  /* 0x000000082d007824 */ /* 0x000fe200078e020b */
[-C--:B------:R-:W-:Y:S01]  /*0570*/  IADD3 R4, P0, PT, R11, R41.reuse, RZ ;  /* 0x000000290b047210 */ /* 0x080fe20007f1e0ff */
[----:B------:R0:W4:Y:S02]  /*0580*/  LDG.E.U8 R30, desc[UR12][R8.64] ;  /* 0x0000000c081e7981 */ /* 0x000124000c1e1100 */
[----:B------:R-:W-:Y:S01]  /*0590*/  IMAD R14, R45, 0x8, R0 ;  /* 0x000000082d0e7824 */ /* 0x000fe200078e0200 */
[----:B------:R-:W-:Y:S01]  /*05a0*/  IADD3 R10, P1, PT, R0, R41, RZ ;  /* 0x00000029000a7210 */ /* 0x000fe20007f3e0ff */
[----:B------:R0:W4:Y:S01]  /*05b0*/  LDG.E.U8 R31, desc[UR12][R2.64] ;  /* 0x0000000c021f7981 */ /* 0x000122000c1e1100 */
[----:B------:R-:W-:-:S02]  /*05c0*/  LEA.HI.X.SX32 R5, R11, R43, 0x1, P0 ;  /* 0x0000002b0b057211 */ /* 0x000fc400000f0eff */
[----:B------:R-:W-:Y:S01]  /*05d0*/  LEA.HI.X.SX32 R11, R0, R43, 0x1, P1 ;  /* 0x0000002b000b7211 */ /* 0x000fe200008f0eff */
[C---:B------:R-:W-:Y:S01]  /*05e0*/  IMAD R0, R45.reuse, 0x8, R14 ;  /* 0x000000082d007824 */ /* 0x040fe200078e020e */
[C---:B-1----:R-:W-:Y:S01]  /*05f0*/  IADD3 R6, P0, PT, R14.reuse, R41, RZ ;  /* 0x000000290e067210 */ /* 0x042fe20007f1e0ff */
[----:B------:R1:W4:Y:S03]  /*0600*/  LDG.E.U8 R32, desc[UR12][R4.64] ;  /* 0x0000000c04207981 */ /* 0x000326000c1e1100 */
[----:B------:R-:W-:Y:S01]  /*0610*/  LEA.HI.X.SX32 R7, R14, R43, 0x1, P0 ;  /* 0x0000002b0e077211 */ /* 0x000fe200000f0eff */
[C---:B0-----:R-:W-:Y:S01]  /*0620*/  IMAD R13, R45.reuse, 0x8, R0 ;  /* 0x000000082d0d7824 */ /* 0x041fe200078e0200 */
[C---:B------:R-:W-:Y:S01]  /*0630*/  IADD3 R8, P0, PT, R0.reuse, R41, RZ ;  /* 0x0000002900087210 */ /* 0x040fe20007f1e0ff */
        /* <DEDUP_REMOVED lines=28> */
[----:B------:R1:W4:Y:S02]  /*0800*/  LDG.E.U8 R40, desc[UR12][R8.64] ;  /* 0x0000000c08287981 */ /* 0x000324000c1e1100 */
[C---:B0-----:R-:W-:Y:S01]  /*0810*/  IMAD R13, R45.reuse, 0x8, R0 ;  /* 0x000000082d0d7824 */ /* 0x041fe200078e0200 */
[----:B------:R-:W-:Y:S01]  /*0820*/  LEA.HI.X.SX32 R3, R14, R43, 0x1, P0 ;  /* 0x0000002b0e037211 */ /* 0x000fe200000f0eff */
[----:B------:R-:W4:Y:S01]  /*0830*/  LDG.E.U8 R10, desc[UR12][R10.64] ;  /* 0x0000000c0a0a7981 */ /* 0x000f22000c1e1100 */
[----:B------:R-:W-:Y:S01]  /*0840*/  IADD3 R4, P0, PT, R0, R41, RZ ;  /* 0x0000002900047210 */ /* 0x000fe20007f1e0ff */
[----:B------:R-:W-:-:S03]  /*0850*/  IMAD R14, R45, 0x8, R13 ;  /* 0x000000082d0e7824 */ /* 0x000fc600078e020d */
[----:B------:R-:W-:Y:S01]  /*0860*/  LEA.HI.X.SX32 R5, R0, R43, 0x1, P0 ;  /* 0x0000002b00057211 */ /* 0x000fe200000f0eff */
[----:B------:R-:W-:Y:S01]  /*0870*/  IMAD R0, R45, 0x8, R14 ;  /* 0x000000082d007824 */ /* 0x000fe200078e020e */
[CC--:B------:R-:W-:Y:S01]  /*0880*/  IADD3 R6, P0, PT, R13.reuse, R41.reuse, RZ ;  /* 0x000000290d067210 */ /* 0x0c0fe20007f1e0ff */
[----:B------:R0:W4:Y:S01]  /*0890*/  LDG.E.U8 R3, desc[UR12][R2.64] ;  /* 0x0000000c02037981 */ /* 0x000122000c1e1100 */
[----:B------:R-:W-:Y:S02]  /*08a0*/  IADD3 R12, P1, PT, R14, R41, RZ ;  /* 0x000000290e0c7210 */ /* 0x000fe40007f3e0ff */
[----:B------:R-:W-:Y:S01]  /*08b0*/  LEA.HI.X.SX32 R7, R13, R43, 0x1, P0 ;  /* 0x0000002b0d077211 */ /* 0x000fe200000f0eff */
[----:B------:R0:W4:Y:S01]  /*08c0*/  LDG.E.U8 R4, desc[UR12][R4.64] ;  /* 0x0000000c04047981 */ /* 0x000122000c1e1100 */
[----:B-1----:R-:W-:Y:S02]  /*08d0*/  IADD3 R8, P0, PT, R0, R41, RZ ;  /* 0x0000002900087210 */ /* 0x002fe40007f1e0ff */
[----:B------:R-:W-:-:S02]  /*08e0*/  LEA.HI.X.SX32 R13, R14, R43, 0x1, P1 ;  /* 0x0000002b0e0d7211 */ /* 0x000fc400008f0eff */
[----:B------:R-:W-:Y:S01]  /*08f0*/  LEA.HI.X.SX32 R9, R0, R43, 0x1, P0 ;  /* 0x0000002b00097211 */ /* 0x000fe200000f0eff */
[----:B------:R1:W4:Y:S04]  /*0900*/  LDG.E.U8 R7, desc[UR12][R6.64] ;  /* 0x0000000c06077981 */ /* 0x000328000c1e1100 */
[----:B------:R-:W4:Y:S04]  /*0910*/  LDG.E.U8 R12, desc[UR12][R12.64] ;  /* 0x0000000c0c0c7981 */ /* 0x000f28000c1e1100 */
[----:B------:R1:W4:Y:S01]  /*0920*/  LDG.E.U8 R9, desc[UR12][R8.64] ;  /* 0x0000000c08097981 */ /* 0x000322000c1e1100 */
[----:B------:R-:W1:Y:S01]  /*0930*/  S2UR UR7, SR_CgaCtaId ;  /* 0x00000000000779c3 */ /* 0x000e620000008800 */
[----:B0-----:R-:W-:-:S02]  /*0940*/  LOP3.LUT R2, R46, 0xc0, RZ, 0xc0, !PT ;  /* 0x000000c02e027812 */ /* 0x001fc400078ec0ff */
[----:B------:R-:W-:Y:S01]  /*0950*/  LOP3.LUT R0, R46, 0xff, RZ, 0xc0, !PT ;  /* 0x000000ff2e007812 */ /* 0x000fe200078ec0ff */
[----:B------:R-:W-:Y:S01]  /*0960*/  UMOV UR4, 0x400 ;  /* 0x0000040000047882 */ /* 0x000fe20000000000 */
[----:B------:R-:W-:-:S03]  /*0970*/  SHF.R.U32.HI R5, RZ, 0x2, R2 ;  /* 0x00000002ff057819 */ /* 0x000fc60000011602 */
[----:B------:R-:W-:-:S05]  /*0980*/  IMAD.SHL.U32 R2, R0, 0x2, RZ ;  /* 0x0000000200027824 */ /* 0x000fca00078e00ff */
[----:B------:R-:W-:Y:S01]  /*0990*/  LOP3.LUT R2, R2, R5, RZ, 0x3c, !PT ;  /* 0x0000000502027212 */ /* 0x000fe200078e3cff */
[----:B-1----:R-:W-:Y:S01]  /*09a0*/  ULEA UR7, UR7, UR4, 0x18 ;  /* 0x0000000407077291 */ /* 0x002fe2000f8ec0ff */
[----:B------:R-:W0:Y:S01]  /*09b0*/  LDCU UR4, c[0x0][0x3f0] ;  /* 0x00007e00ff0477ac */ /* 0x000e220008000800 */
[----:B------:R-:W-:Y:S01]  /*09c0*/  IMAD.MOV.U32 R41, RZ, RZ, -0x800000 ;  /* 0xff800000ff297424 */ /* 0x000fe200078e00ff */
[----:B------:R-:W-:Y:S01]  /*09d0*/  CS2R R76, SRZ ;  /* 0x00000000004c7805 */ /* 0x000fe2000001ff00 */
[----:B------:R-:W-:Y:S01]  /*09e0*/  IMAD.MOV.U32 R48, RZ, RZ, -0x800000 ;  /* 0xff800000ff307424 */ /* 0x000fe200078e00ff */
[----:B------:R-:W-:Y:S01]  /*09f0*/  CS2R R78, SRZ ;  /* 0x00000000004e7805 */ /* 0x000fe2000001ff00 */
[----:B------:R-:W-:Y:S01]  /*0a00*/  IMAD.MOV.U32 R42, RZ, RZ, 0x3f800000 ;  /* 0x3f800000ff2a7424 */ /* 0x000fe200078e00ff */
[----:B------:R-:W-:Y:S01]  /*0a10*/  CS2R R60, SRZ ;  /* 0x00000000003c7805 */ /* 0x000fe2000001ff00 */
[----:B------:R-:W-:Y:S01]  /*0a20*/  IMAD.MOV.U32 R43, RZ, RZ, 0x3f800000 ;  /* 0x3f800000ff2b7424 */ /* 0x000fe200078e00ff */
[----:B0-----:R-:W-:Y:S01]  /*0a30*/  UISETP.GE.AND UP0, UPT, UR4, 0x1, UPT ;  /* 0x000000010400788c */ /* 0x001fe2000bf06270 */
[----:B------:R-:W-:Y:S01]  /*0a40*/  IMAD.MOV.U32 R44, RZ, RZ, 0x3f800000 ;  /* 0x3f800000ff2c7424 */ /* 0x000fe200078e00ff */
[----:B------:R-:W-:Y:S01]  /*0a50*/  CS2R R62, SRZ ;  /* 0x00000000003e7805 */ /* 0x000fe2000001ff00 */
[----:B------:R-:W-:Y:S01]  /*0a60*/  IMAD.MOV.U32 R45, RZ, RZ, 0x3f800000 ;  /* 0x3f800000ff2d7424 */ /* 0x000fe200078e00ff */
[----:B------:R-:W-:-:S02]  /*0a70*/  CS2R R52, SRZ ;  /* 0x0000000000347805 */ /* 0x000fc4000001ff00 */
[----:B------:R-:W-:Y:S02]  /*0a80*/  CS2R R54, SRZ ;  /* 0x0000000000367805 */ /* 0x000fe4000001ff00 */
[----:B------:R-:W-:Y:S02]  /*0a90*/  CS2R R72, SRZ ;  /* 0x0000000000487805 */ /* 0x000fe4000001ff00 */
[----:B------:R-:W-:Y:S02]  /*0aa0*/  CS2R R74, SRZ ;  /* 0x00000000004a7805 */ /* 0x000fe4000001ff00 */
[----:B------:R-:W-:Y:S02]  /*0ab0*/  CS2R R80, SRZ ;  /* 0x0000000000507805 */ /* 0x000fe4000001ff00 */
[----:B------:R-:W-:Y:S02]  /*0ac0*/  CS2R R82, SRZ ;  /* 0x0000000000527805 */ /* 0x000fe4000001ff00 */
[----:B------:R-:W-:-:S02]  /*0ad0*/  CS2R R64, SRZ ;  /* 0x0000000000407805 */ /* 0x000fc4000001ff00 */
[----:B------:R-:W-:Y:S02]  /*0ae0*/  CS2R R66, SRZ ;  /* 0x0000000000427805 */ /* 0x000fe4000001ff00 */
[----:B------:R-:W-:Y:S02]  /*0af0*/  CS2R R56, SRZ ;  /* 0x0000000000387805 */ /* 0x000fe4000001ff00 */
[----:B------:R-:W-:Y:S02]  /*0b00*/  CS2R R58, SRZ ;  /* 0x00000000003a7805 */ /* 0x000fe4000001ff00 */
[----:B------:R-:W-:Y:S02]  /*0b10*/  CS2R R68, SRZ ;  /* 0x0000000000447805 */ /* 0x000fe4000001ff00 */
[----:B------:R-:W-:Y:S01]  /*0b20*/  CS2R R70, SRZ ;  /* 0x0000000000467805 */ /* 0x000fe2000001ff00 */
[----:B--2---:R-:W-:-:S05]  /*0b30*/  IMAD R15, R16, 0x100, R15 ;  /* 0x00000100100f7824 */ /* 0x004fca00078e020f */
[----:B------:R-:W-:Y:S01]  /*0b40*/  F2FP.F16.E4M3.UNPACK_B R15, R15 ;  /* 0x0000000fff0f723e */ /* 0x000fe200020006ff */
[----:B---3--:R-:W-:-:S03]  /*0b50*/  IMAD R17, R18, 0x100, R17 ;  /* 0x0000010012117824 */ /* 0x008fc600078e0211 */
[----:B------:R-:W-:Y:S02]  /*0b60*/  PRMT R5, R15, 0x7632, R5 ;  /* 0x000076320f057816 */ /* 0x000fe40000000005 */
[----:B------:R-:W-:Y:S01]  /*0b70*/  F2FP.F16.E4M3.UNPACK_B R17, R17 ;  /* 0x00000011ff11723e */ /* 0x000fe200020006ff */
[----:B-----5:R-:W-:Y:S02]  /*0b80*/  IMAD R19, R20, 0x100, R19 ;  /* 0x0000010014137824 */ /* 0x020fe400078e0213 */
[----:B------:R0:W-:Y:S03]  /*0b90*/  STS.U16 [R2+UR7+0x200], R5 ;  /* 0x0002000502007988 */ /* 0x0001e60008000407 */
[----:B------:R-:W-:Y:S02]  /*0ba0*/  F2FP.F16.E4M3.UNPACK_B R19, R19 ;  /* 0x00000013ff13723e */ /* 0x000fe400020006ff */
[----:B------:R-:W-:-:S02]  /*0bb0*/  PRMT R6, R17, 0x7632, R6 ;  /* 0x0000763211067816 */ /* 0x000fc40000000006 */
[----:B------:R-:W-:Y:S01]  /*0bc0*/  PRMT R8, R19, 0x7632, R8 ;  /* 0x0000763213087816 */ /* 0x000fe20000000008 */
[----:B------:R-:W-:-:S05]  /*0bd0*/  IMAD R23, R24, 0x100, R23 ;  /* 0x0000010018177824 */ /* 0x000fca00078e0217 */
[----:B------:R-:W-:-:S04]  /*0be0*/  F2FP.F16.E4M3.UNPACK_B R23, R23 ;  /* 0x00000017ff17723e */ /* 0x000fc800020006ff */
[----:B0-----:R-:W-:Y:S01]  /*0bf0*/  PRMT R5, R23, 0x7632, R5 ;  /* 0x0000763217057816 */ /* 0x001fe20000000005 */
[----:B------:R-:W-:Y:S01]  /*0c00*/  IMAD R25, R26, 0x100, R25 ;  /* 0x000001001a197824 */ /* 0x000fe200078e0219 */
[----:B------:R0:W-:Y:S04]  /*0c10*/  STS.U16 [R2+UR7+0x600], R6 ;  /* 0x0006000602007988 */ /* 0x0001e80008000407 */
[----:B------:R-:W-:Y:S01]  /*0c20*/  F2FP.F16.E4M3.UNPACK_B R25, R25 ;  /* 0x00000019ff19723e */ /* 0x000fe200020006ff */
[----:B------:R-:W-:Y:S01]  /*0c30*/  IMAD R27, R28, 0x100, R27 ;  /* 0x000001001c1b7824 */ /* 0x000fe200078e021b */
[----:B------:R1:W-:Y:S04]  /*0c40*/  STS.U16 [R2+UR7+0xa00], R8 ;  /* 0x000a000802007988 */ /* 0x0003e80008000407 */
[----:B------:R-:W-:Y:S01]  /*0c50*/  F2FP.F16.E4M3.UNPACK_B R27, R27 ;  /* 0x0000001bff1b723e */ /* 0x000fe200020006ff */
[----:B----4-:R-:W-:Y:S01]  /*0c60*/  IMAD R29, R30, 0x100, R29 ;  /* 0x000001001e1d7824 */ /* 0x010fe200078e021d */
[----:B------:R2:W-:Y:S04]  /*0c70*/  STS.U16 [R2+UR7+0x1200], R5 ;  /* 0x0012000502007988 */ /* 0x0005e80008000407 */
[----:B------:R-:W-:-:S02]  /*0c80*/  F2FP.F16.E4M3.UNPACK_B R29, R29 ;  /* 0x0000001dff1d723e */ /* 0x000fc400020006ff */
[----:B0-----:R-:W-:Y:S01]  /*0c90*/  PRMT R6, R25, 0x7632, R6 ;  /* 0x0000763219067816 */ /* 0x001fe20000000006 */
[----:B------:R-:W-:Y:S01]  /*0ca0*/  IMAD R31, R32, 0x100, R31 ;  /* 0x00000100201f7824 */ /* 0x000fe200078e021f */
[----:B-1----:R-:W-:Y:S02]  /*0cb0*/  PRMT R8, R27, 0x7632, R8 ;  /* 0x000076321b087816 */ /* 0x002fe40000000008 */
[----:B--2---:R-:W-:Y:S01]  /*0cc0*/  PRMT R5, R29, 0x7632, R5 ;  /* 0x000076321d057816 */ /* 0x004fe20000000005 */
[----:B------:R-:W-:Y:S01]  /*0cd0*/  IMAD R21, R22, 0x100, R21 ;  /* 0x0000010016157824 */ /* 0x000fe200078e0215 */
[----:B------:R-:W-:Y:S01]  /*0ce0*/  F2FP.F16.E4M3.UNPACK_B R31, R31 ;  /* 0x0000001fff1f723e */ /* 0x000fe200020006ff */
[----:B------:R-:W-:Y:S01]  /*0cf0*/  IMAD R33, R34, 0x100, R33 ;  /* 0x0000010022217824 */ /* 0x000fe200078e0221 */
[----:B------:R0:W-:Y:S04]  /*0d00*/  STS.U16 [R2+UR7+0x1600], R6 ;  /* 0x0016000602007988 */ /* 0x0001e80008000407 */
[----:B------:R-:W-:Y:S01]  /*0d10*/  F2FP.F16.E4M3.UNPACK_B R33, R33 ;  /* 0x00000021ff21723e */ /* 0x000fe200020006ff */
[----:B------:R-:W-:Y:S01]  /*0d20*/  IMAD R35, R36, 0x100, R35 ;  /* 0x0000010024237824 */ /* 0x000fe200078e0223 */
[----:B------:R1:W-:Y:S04]  /*0d30*/  STS.U16 [R2+UR7+0x1a00], R8 ;  /* 0x001a000802007988 */ /* 0x0003e80008000407 */
[----:B------:R-:W-:Y:S01]  /*0d40*/  F2FP.F16.E4M3.UNPACK_B R35, R35 ;  /* 0x00000023ff23723e */ /* 0x000fe200020006ff */
[----:B------:R2:W-:Y:S01]  /*0d50*/  STS.U16 [R2+UR7+0x1e00], R5 ;  /* 0x001e000502007988 */ /* 0x0005e20008000407 */
[----:B0-----:R-:W-:Y:S01]  /*0d60*/  PRMT R6, R31, 0x7632, R6 ;  /* 0x000076321f067816 */ /* 0x001fe20000000006 */
[----:B------:R-:W-:Y:S01]  /*0d70*/  IMAD R37, R38, 0x100, R37 ;  /* 0x0000010026257824 */ /* 0x000fe200078e0225 */
[----:B-1----:R-:W-:-:S02]  /*0d80*/  PRMT R8, R33, 0x7632, R8 ;  /* 0x0000763221087816 */ /* 0x002fc40000000008 */
[----:B--2---:R-:W-:Y:S01]  /*0d90*/  PRMT R5, R35, 0x7632, R5 ;  /* 0x0000763223057816 */ /* 0x004fe20000000005 */
[----:B------:R-:W-:Y:S01]  /*0da0*/  IMAD R39, R40, 0x100, R39 ;  /* 0x0000010028277824 */ /* 0x000fe200078e0227 */
[----:B------:R-:W-:Y:S02]  /*0db0*/  F2FP.F16.E4M3.UNPACK_B R21, R21 ;  /* 0x00000015ff15723e */ /* 0x000fe400020006ff */
[----:B------:R-:W-:Y:S02]  /*0dc0*/  F2FP.F16.E4M3.UNPACK_B R37, R37 ;  /* 0x00000025ff25723e */ /* 0x000fe400020006ff */
[----:B------:R-:W-:Y:S01]  /*0dd0*/  F2FP.F16.E4M3.UNPACK_B R39, R39 ;  /* 0x00000027ff27723e */ /* 0x000fe200020006ff */
[----:B------:R-:W-:Y:S01]  /*0de0*/  IMAD R3, R3, 0x100, R10 ;  /* 0x0000010003037824 */ /* 0x000fe200078e020a */
[----:B------:R0:W-:Y:S04]  /*0df0*/  STS.U16 [R2+UR7+0x2200], R6 ;  /* 0x0022000602007988 */ /* 0x0001e80008000407 */
[----:B------:R-:W-:Y:S01]  /*0e00*/  F2FP.F16.E4M3.UNPACK_B R3, R3 ;  /* 0x00000003ff03723e */ /* 0x000fe200020006ff */
[----:B------:R-:W-:-:S02]  /*0e10*/  IMAD R4, R7, 0x100, R4 ;  /* 0x0000010007047824 */ /* 0x000fc400078e0204 */
[----:B------:R-:W-:-:S03]  /*0e20*/  IMAD R9, R9, 0x100, R12 ;  /* 0x0000010009097824 */ /* 0x000fc600078e020c */
[----:B------:R-:W-:Y:S01]  /*0e30*/  F2FP.F16.E4M3.UNPACK_B R4, R4 ;  /* 0x00000004ff04723e */ /* 0x000fe200020006ff */
[----:B------:R1:W-:Y:S01]  /*0e40*/  STS.U16 [R2+UR7+0x2600], R8 ;  /* 0x0026000802007988 */ /* 0x0003e20008000407 */
[----:B------:R-:W-:-:S03]  /*0e50*/  F2FP.F16.E4M3.UNPACK_B R9, R9 ;  /* 0x00000009ff09723e */ /* 0x000fc600020006ff */
[----:B------:R2:W-:Y:S01]  /*0e60*/  STS.U16 [R2+UR7+0x2a00], R5 ;  /* 0x002a000502007988 */ /* 0x0005e20008000407 */
[----:B------:R-:W-:Y:S02]  /*0e70*/  PRMT R11, R21, 0x7632, R11 ;  /* 0x00007632150b7816 */ /* 0x000fe4000000000b */
[----:B------:R-:W-:Y:S02]  /*0e80*/  PRMT R10, R37, 0x7632, R10 ;  /* 0x00007632250a7816 */ /* 0x000fe4000000000a */
[----:B0-----:R-:W-:Y:S02]  /*0e90*/  PRMT R6, R39, 0x7632, R6 ;  /* 0x0000763227067816 */ /* 0x001fe40000000006 */
[----:B------:R-:W-:Y:S02]  /*0ea0*/  PRMT R7, R4, 0x7632, R7 ;  /* 0x0000763204077816 */ /* 0x000fe40000000007 */
[----:B-1----:R-:W-:Y:S02]  /*0eb0*/  PRMT R8, R9, 0x7632, R8 ;  /* 0x0000763209087816 */ /* 0x002fe40000000008 */
[----:B--2---:R-:W-:Y:S01]  /*0ec0*/  PRMT R5, R3, 0x7632, R5 ;  /* 0x0000763203057816 */ /* 0x004fe20000000005 */
[----:B------:R-:W-:Y:S04]  /*0ed0*/  STS.U16 [R2+UR7], R15 ;  /* 0x0000000f02007988 */ /* 0x000fe80008000407 */
[----:B------:R-:W-:Y:S04]  /*0ee0*/  STS.U16 [R2+UR7+0x400], R17 ;  /* 0x0004001102007988 */ /* 0x000fe80008000407 */
        /* <DEDUP_REMOVED lines=17> */
[----:B------:R-:W-:Y:S01]  /*1000*/  STS.U16 [R2+UR7+0x3e00], R8 ;  /* 0x003e000802007988 */ /* 0x000fe20008000407 */
[----:B------:R-:W-:-:S03]  /*1010*/  IMAD.MOV.U32 R40, RZ, RZ, -0x800000 ;  /* 0xff800000ff287424 */ /* 0x000fc600078e00ff */
[----:B------:R0:W-:Y:S04]  /*1020*/  STS.U16 [R2+UR7+0x3400], R3 ;  /* 0x0034000302007988 */ /* 0x0001e80008000407 */
[----:B------:R1:W-:Y:S01]  /*1030*/  STS.U16 [R2+UR7+0x3800], R4 ;  /* 0x0038000402007988 */ /* 0x0003e20008000407 */
[----:B0-----:R-:W-:Y:S01]  /*1040*/  IMAD.MOV.U32 R3, RZ, RZ, -0x800000 ;  /* 0xff800000ff037424 */ /* 0x001fe200078e00ff */
[----:B-1----:R-:W-:Y:S01]  /*1050*/  LOP3.LUT R4, R46, 0x3f, RZ, 0xc0, !PT ;  /* 0x0000003f2e047812 */ /* 0x002fe200078ec0ff */
[----:B------:R-:W-:Y:S06]  /*1060*/  BRA.U !UP0, `(.L_x_0) ;  /* 0x0000007108a87547 */ /* 0x000fec000b800000 */
[----:B------:R-:W0:Y:S01]  /*1070*/  LDC R33, c[0x0][0x3d8] ;  /* 0x0000f600ff217b82 */ /* 0x000e220000000800 */
[----:B------:R-:W-:Y:S01]  /*1080*/  SHF.R.U32.HI R2, RZ, 0x6, R46 ;  /* 0x00000006ff027819 */ /* 0x000fe2000001162e */
[----:B------:R-:W1:Y:S01]  /*1090*/  LDCU UR14, c[0x0][0x3c8] ;  /* 0x00007900ff0e77ac */ /* 0x000e620008000800 */
[----:B------:R-:W-:Y:S02]  /*10a0*/  LOP3.LUT P0, RZ, R46, 0x7, RZ, 0xc0, !PT ;  /* 0x000000072eff7812 */ /* 0x000fe4000780c0ff */
[----:B------:R-:W-:Y:S02]  /*10b0*/  CS2R R76, SRZ ;  /* 0x00000000004c7805 */ /* 0x000fe4000001ff00 */
[----:B------:R-:W-:Y:S01]  /*10c0*/  SGXT.U32 R2, R2, 0x2 ;  /* 0x000000020202781a */ /* 0x000fe20000000000 */
[----:B------:R-:W2:Y:S01]  /*10d0*/  LDCU.64 UR10, c[0x0][0x3d0] ;  /* 0x00007a00ff0a77ac */ /* 0x000ea20008000a00 */
[----:B------:R-:W-:Y:S01]  /*10e0*/  LOP3.LUT P1, RZ, R46, 0x3, RZ, 0xc0, !PT ;  /* 0x000000032eff7812 */ /* 0x000fe2000782c0ff */
[----:B------:R-:W3:Y:S01]  /*10f0*/  LDC.64 R30, c[0x0][0x390] ;  /* 0x0000e400ff1e7b82 */ /* 0x000ee20000000a00 */
[----:B------:R-:W-:Y:S01]  /*1100*/  CS2R R78, SRZ ;  /* 0x00000000004e7805 */ /* 0x000fe2000001ff00 */
[----:B------:R-:W4:Y:S01]  /*1110*/  LDCU.64 UR16, c[0x0][0x388] ;  /* 0x00007100ff1077ac */ /* 0x000f220008000a00 */
        /* <DEDUP_REMOVED lines=8> */
[----:B------:R-:W-:Y:S01]  /*11a0*/  CS2R R64, SRZ ;  /* 0x0000000000407805 */ /* 0x000fe2000001ff00 */
[----:B-1----:R-:W-:Y:S01]  /*11b0*/  IMAD R5, R0, UR14, RZ ;  /* 0x0000000e00057c24 */ /* 0x002fe2000f8e02ff */
[----:B------:R-:W-:Y:S02]  /*11c0*/  CS2R R66, SRZ ;  /* 0x0000000000427805 */ /* 0x000fe4000001ff00 */
[----:B------:R-:W-:Y:S02]  /*11d0*/  CS2R R56, SRZ ;  /* 0x0000000000387805 */ /* 0x000fe4000001ff00 */
[----:B------:R-:W-:Y:S01]  /*11e0*/  CS2R R58, SRZ ;  /* 0x00000000003a7805 */ /* 0x000fe2000001ff00 */
[----:B0-----:R-:W-:Y:S01]  /*11f0*/  IMAD R247, R2, R33, RZ ;  /* 0x0000002102f77224 */ /* 0x001fe200078e02ff */
[----:B--2---:R-:W-:Y:S01]  /*1200*/  UIMAD UR8, UR9, UR10, URZ ;  /* 0x0000000a090872a4 */ /* 0x004fe2000f8e02ff */
[----:B------:R-:W0:Y:S01]  /*1210*/  LDC.64 R2, c[0x0][0x3c0] ;  /* 0x0000f000ff027b82 */ /* 0x000e220000000a00 */
[----:B------:R-:W-:Y:S01]  /*1220*/  IMAD R7, R4, UR11, RZ ;  /* 0x0000000b04077c24 */ /* 0x000fe2000f8e02ff */
[----:B------:R-:W-:Y:S01]  /*1230*/  SHF.R.S32.HI R6, RZ, 0x1f, R5 ;  /* 0x0000001fff067819 */ /* 0x000fe20000011405 */
[----:B------:R-:W-:Y:S01]  /*1240*/  IMAD R248, R33, 0x4, R247 ;  /* 0x0000000421f87824 */ /* 0x000fe200078e02f7 */
[----:B------:R-:W-:Y:S01]  /*1250*/  USHF.R.S32.HI UR10, URZ, 0x1f, UR8 ;  /* 0x0000001fff0a7899 */ /* 0x000fe20008011408 */
[----:B------:R-:W-:-:S02]  /*1260*/  CS2R R68, SRZ ;  /* 0x0000000000447805 */ /* 0x000fc4000001ff00 */
[----:B---3--:R-:W-:Y:S01]  /*1270*/  IADD3 R29, P4, P5, R7, UR8, R30 ;  /* 0x00000008071d7c10 */ /* 0x008fe2000fd9e01e */
[C---:B------:R-:W-:Y:S01]  /*1280*/  IMAD R250, R33.reuse, 0x4, R248 ;  /* 0x0000000421fa7824 */ /* 0x040fe200078e02f8 */
[----:B------:R-:W-:Y:S02]  /*1290*/  SHF.R.S32.HI R24, RZ, 0x1f, R7 ;  /* 0x0000001fff187819 */ /* 0x000fe40000011407 */
[----:B------:R-:W-:Y:S01]  /*12a0*/  CS2R R70, SRZ ;  /* 0x0000000000467805 */ /* 0x000fe2000001ff00 */
[----:B------:R-:W-:Y:S01]  /*12b0*/  IMAD.MOV.U32 R42, RZ, RZ, 0x3f800000 ;  /* 0x3f800000ff2a7424 */ /* 0x000fe200078e00ff */
[----:B------:R-:W-:Y:S01]  /*12c0*/  UMOV UR4, URZ ;  /* 0x000000ff00047c82 */ /* 0x000fe20008000000 */
[C---:B------:R-:W-:Y:S01]  /*12d0*/  IMAD R252, R33.reuse, 0x4, R250 ;  /* 0x0000000421fc7824 */ /* 0x040fe200078e02fa */
[----:B------:R-:W-:Y:S01]  /*12e0*/  IADD3.X R31, PT, PT, R24, UR10, R31, P4, P5 ;  /* 0x0000000a181f7c10 */ /* 0x000fe2000a7ea41f */
[----:B------:R-:W-:Y:S01]  /*12f0*/  IMAD.MOV.U32 R43, RZ, RZ, 0x3f800000 ;  /* 0x3f800000ff2b7424 */ /* 0x000fe200078e00ff */
[C---:B------:R-:W-:Y:S01]  /*1300*/  IADD3 R251, P4, PT, R250.reuse, R29, RZ ;  /* 0x0000001dfafb7210 */ /* 0x040fe20007f9e0ff */
[C---:B------:R-:W-:Y:S01]  /*1310*/  IMAD R8, R33.reuse, 0x4, R252 ;  /* 0x0000000421087824 */ /* 0x040fe200078e02fc */
[----:B------:R-:W-:Y:S01]  /*1320*/  UMOV UR5, URZ ;  /* 0x000000ff00057c82 */ /* 0x000fe20008000000 */
[----:B------:R-:W-:Y:S01]  /*1330*/  IMAD.MOV.U32 R44, RZ, RZ, 0x3f800000 ;  /* 0x3f800000ff2c7424 */ /* 0x000fe200078e00ff */
[----:B------:R-:W-:Y:S01]  /*1340*/  LEA.HI.X.SX32 R250, R250, R31, 0x1, P4 ;  /* 0x0000001ffafa7211 */ /* 0x000fe200020f0eff */
[----:B------:R-:W-:Y:S01]  /*1350*/  IMAD R9, R33, 0x4, R8 ;  /* 0x0000000421097824 */ /* 0x000fe200078e0208 */
[----:B------:R-:W-:Y:S01]  /*1360*/  UMOV UR6, URZ ;  /* 0x000000ff00067c82 */ /* 0x000fe20008000000 */
[----:B------:R-:W-:Y:S01]  /*1370*/  IMAD.MOV.U32 R45, RZ, RZ, 0x3f800000 ;  /* 0x3f800000ff2d7424 */ /* 0x000fe200078e00ff */
[----:B------:R-:W1:Y:S01]  /*1380*/  LDCU UR15, c[0x0][0x3f0] ;  /* 0x00007e00ff0f77ac */ /* 0x000e620008000800 */
[----:B0-----:R-:W-:Y:S01]  /*1390*/  IMAD R2, R2, UR9, RZ ;  /* 0x0000000902027c24 */ /* 0x001fe2000f8e02ff */
[-C--:B------:R-:W-:Y:S01]  /*13a0*/  IADD3 R28, P4, PT, R9, R29.reuse, RZ ;  /* 0x0000001d091c7210 */ /* 0x080fe20007f9e0ff */
[----:B------:R-:W-:Y:S01]  /*13b0*/  IMAD R10, R33, 0x4, R9 ;  /* 0x00000004210a7824 */ /* 0x000fe200078e0209 */
[----:B------:R-:W0:Y:S01]  /*13c0*/  LDCU UR10, c[0x0][0x3a8] ;  /* 0x00007500ff0a77ac */ /* 0x000e220008000800 */
[----:B------:R-:W-:Y:S01]  /*13d0*/  IMAD R35, R3, 0xe, RZ ;  /* 0x0000000e03237824 */ /* 0x000fe200078e02ff */
[----:B----4-:R-:W-:Y:S01]  /*13e0*/  IADD3 R4, P2, P3, R5, UR16, R2 ;  /* 0x0000001005047c10 */ /* 0x010fe2000fb5e002 */
[----:B------:R-:W-:Y:S01]  /*13f0*/  IMAD R11, R33, 0x4, R10 ;  /* 0x00000004210b7824 */ /* 0x000fe200078e020a */
[----:B------:R-:W-:Y:S01]  /*1400*/  SHF.R.S32.HI R5, RZ, 0x1f, R2 ;  /* 0x0000001fff057819 */ /* 0x000fe20000011402 */
[----:B------:R-:W-:Y:S01]  /*1410*/  IMAD R36, R3, 0xf, RZ ;  /* 0x0000000f03247824 */ /* 0x000fe200078e02ff */
[----:B------:R-:W2:Y:S01]  /*1420*/  LDCU UR11, c[0x0][0x3d4] ;  /* 0x00007a80ff0b77ac */ /* 0x000ea20008000800 */
[----:B------:R-:W-:Y:S01]  /*1430*/  IMAD R12, R33, 0x4, R11 ;  /* 0x00000004210c7824 */ /* 0x000fe200078e020b */
[----:B------:R-:W-:Y:S01]  /*1440*/  IADD3.X R5, PT, PT, R6, UR17, R5, P2, P3 ;  /* 0x0000001106057c10 */ /* 0x000fe200097e6405 */
[----:B------:R-:W-:Y:S01]  /*1450*/  IMAD.SHL.U32 R37, R3, 0x10, RZ ;  /* 0x0000001003257824 */ /* 0x000fe200078e00ff */
[-C--:B------:R-:W-:Y:S01]  /*1460*/  IADD3 R6, P2, PT, R247, R29.reuse, RZ ;  /* 0x0000001df7067210 */ /* 0x080fe20007f5e0ff */
[----:B------:R-:W-:Y:S01]  /*1470*/  IMAD R13, R33, 0x4, R12 ;  /* 0x00000004210d7824 */ /* 0x000fe200078e020c */
[C---:B------:R-:W-:Y:S01]  /*1480*/  IADD3 R249, P3, PT, R248.reuse, R29, RZ ;  /* 0x0000001df8f97210 */ /* 0x040fe20007f7e0ff */
[----:B------:R-:W-:Y:S01]  /*1490*/  IMAD R38, R3, 0x11, RZ ;  /* 0x0000001103267824 */ /* 0x000fe200078e02ff */
[-C--:B------:R-:W-:Y:S01]  /*14a0*/  LEA.HI.X.SX32 R247, R247, R31.reuse, 0x1, P2 ;  /* 0x0000001ff7f77211 */ /* 0x080fe200010f0eff */
[----:B------:R-:W-:Y:S01]  /*14b0*/  IMAD R14, R33, 0x4, R13 ;  /* 0x00000004210e7824 */ /* 0x000fe200078e020d */
[----:B------:R-:W-:Y:S01]  /*14c0*/  LEA.HI.X.SX32 R248, R248, R31, 0x1, P3 ;  /* 0x0000001ff8f87211 */ /* 0x000fe200018f0eff */
[----:B------:R-:W-:Y:S01]  /*14d0*/  IMAD R39, R3, 0x12, RZ ;  /* 0x0000001203277824 */ /* 0x000fe200078e02ff */
[-C--:B------:R-:W-:Y:S01]  /*14e0*/  IADD3 R27, P2, PT, R252, R29.reuse, RZ ;  /* 0x0000001dfc1b7210 */ /* 0x080fe20007f5e0ff */
[----:B------:R-:W-:Y:S01]  /*14f0*/  IMAD R15, R33, 0x4, R14 ;  /* 0x00000004210f7824 */ /* 0x000fe200078e020e */
[----:B------:R-:W-:Y:S01]  /*1500*/  IADD3 R30, P3, PT, R8, R29, RZ ;  /* 0x0000001d081e7210 */ /* 0x000fe20007f7e0ff */
[----:B------:R-:W-:Y:S01]  /*1510*/  IMAD R46, R3, 0x13, RZ ;  /* 0x00000013032e7824 */ /* 0x000fe200078e02ff */
[----:B------:R-:W-:Y:S01]  /*1520*/  LEA.HI.X.SX32 R252, R252, R31, 0x1, P2 ;  /* 0x0000001ffcfc7211 */ /* 0x000fe200010f0eff */
[----:B------:R-:W-:Y:S01]  /*1530*/  STL [R1], R27 ;  /* 0x0000001b01007387 */ /* 0x000fe20000100800 */
[----:B------:R-:W-:Y:S01]  /*1540*/  IMAD R16, R33, 0x4, R15 ;  /* 0x0000000421107824 */ /* 0x000fe200078e020f */
[----:B------:R-:W3:Y:S01]  /*1550*/  LDCU UR14, c[0x0][0x3c4] ;  /* 0x00007880ff0e77ac */ /* 0x000ee20008000800 */
[----:B------:R-:W-:Y:S01]  /*1560*/  IMAD R125, R3, 0x14, RZ ;  /* 0x00000014037d7824 */ /* 0x000fe200078e02ff */
[----:B------:R4:W-:Y:S01]  /*1570*/  STL [R1+0x8], R30 ;  /* 0x0000081e01007387 */ /* 0x0009e20000100800 */
[----:B------:R-:W-:-:S02]  /*1580*/  IMAD R17, R33, 0x4, R16 ;  /* 0x0000000421117824 */ /* 0x000fc400078e0210 */
[----:B------:R-:W-:Y:S01]  /*1590*/  IMAD R127, R3, 0x15, RZ ;  /* 0x00000015037f7824 */ /* 0x000fe200078e02ff */
[----:B------:R5:W-:Y:S01]  /*15a0*/  STL [R1+0x10], R28 ;  /* 0x0000101c01007387 */ /* 0x000be20000100800 */
[----:B------:R-:W-:Y:S02]  /*15b0*/  IMAD R18, R33, 0x4, R17 ;  /* 0x0000000421127824 */ /* 0x000fe400078e0211 */
[----:B------:R-:W-:Y:S02]  /*15c0*/  IMAD R129, R3, 0x16, RZ ;  /* 0x0000001603817824 */ /* 0x000fe400078e02ff */
[----:B------:R-:W-:Y:S01]  /*15d0*/  IMAD R19, R33, 0x4, R18 ;  /* 0x0000000421137824 */ /* 0x000fe200078e0212 */
[-C--:B----4-:R-:W-:Y:S01]  /*15e0*/  LEA.HI.X.SX32 R30, R8, R31.reuse, 0x1, P3 ;  /* 0x0000001f081e7211 */ /* 0x090fe200018f0eff */
[----:B------:R-:W-:Y:S02]  /*15f0*/  IMAD R137, R3, 0x17, RZ ;  /* 0x0000001703897824 */ /* 0x000fe400078e02ff */
[----:B------:R-:W-:Y:S01]  /*1600*/  IMAD R20, R33, 0x4, R19 ;  /* 0x0000000421147824 */ /* 0x000fe200078e0213 */
[----:B-----5:R-:W-:Y:S01]  /*1610*/  LEA.HI.X.SX32 R28, R9, R31, 0x1, P4 ;  /* 0x0000001f091c7211 */ /* 0x020fe200020f0eff */
[----:B------:R4:W-:Y:S01]  /*1620*/  STL [R1+0x4], R30 ;  /* 0x0000041e01007387 */ /* 0x0009e20000100800 */
[----:B------:R-:W-:Y:S01]  /*1630*/  IADD3 R9, P2, PT, R10, R29, RZ ;  /* 0x0000001d0a097210 */ /* 0x000fe20007f5e0ff */
[----:B------:R-:W-:-:S02]  /*1640*/  IMAD R21, R33, 0x4, R20 ;  /* 0x0000000421157824 */ /* 0x000fc400078e0214 */
[----:B------:R5:W-:Y:S01]  /*1650*/  STL [R1+0xc], R28 ;  /* 0x00000c1c01007387 */ /* 0x000be20000100800 */
[----:B------:R-:W-:Y:S01]  /*1660*/  LEA.HI.X.SX32 R10, R10, R31, 0x1, P2 ;  /* 0x0000001f0a0a7211 */ /* 0x000fe200010f0eff */
[----:B------:R-:W-:Y:S02]  /*1670*/  IMAD R22, R33, 0x4, R21 ;  /* 0x0000000421167824 */ /* 0x000fe400078e0215 */
[----:B------:R-:W-:Y:S01]  /*1680*/  STL [R1+0x18], R9 ;  /* 0x0000180901007387 */ /* 0x000fe20000100800 */
[----:B------:R-:W-:Y:S01]  /*1690*/  IMAD R139, R3, 0x18, RZ ;  /* 0x00000018038b7824 */ /* 0x000fe200078e02ff */
[-C--:B----4-:R-:W-:Y:S01]  /*16a0*/  IADD3 R30, P3, PT, R11, R29.reuse, RZ ;  /* 0x0000001d0b1e7210 */ /* 0x090fe20007f7e0ff */
[----:B------:R-:W-:Y:S02]  /*16b0*/  IMAD R0, R33, 0x4, R22 ;  /* 0x0000000421007824 */ /* 0x000fe400078e0216 */
[----:B------:R-:W-:Y:S01]  /*16c0*/  IMAD R141, R3, 0x19, RZ ;  /* 0x00000019038d7824 */ /* 0x000fe200078e02ff */
[C---:B-----5:R-:W-:Y:S01]  /*16d0*/  IADD3 R28, P4, PT, R12.reuse, R29, RZ ;  /* 0x0000001d0c1c7210 */ /* 0x060fe20007f9e0ff */
[----:B------:R-:W-:Y:S01]  /*16e0*/  STL [R1+0x20], R30 ;  /* 0x0000201e01007387 */ /* 0x000fe20000100800 */
[-C--:B------:R-:W-:Y:S01]  /*16f0*/  LEA.HI.X.SX32 R11, R11, R31.reuse, 0x1, P3 ;  /* 0x0000001f0b0b7211 */ /* 0x080fe200018f0eff */
[----:B------:R-:W-:Y:S01]  /*1700*/  IMAD R23, R33, 0x4, R0 ;  /* 0x0000000421177824 */ /* 0x000fe200078e0200 */
[----:B------:R-:W-:Y:S01]  /*1710*/  LEA.HI.X.SX32 R12, R12, R31, 0x1, P4 ;  /* 0x0000001f0c0c7211 */ /* 0x000fe200020f0eff */
[----:B------:R4:W-:Y:S01]  /*1720*/  STL [R1+0x28], R28 ;  /* 0x0000281c01007387 */ /* 0x0009e20000100800 */
[----:B------:R-:W-:-:S02]  /*1730*/  IMAD R143, R3, 0x1a, RZ ;  /* 0x0000001a038f7824 */ /* 0x000fc400078e02ff */
[----:B------:R-:W-:Y:S01]  /*1740*/  IMAD R2, R33, 0x4, R23 ;  /* 0x0000000421027824 */ /* 0x000fe200078e0217 */
[----:B------:R-:W-:Y:S01]  /*1750*/  STL [R1+0x14], R10 ;  /* 0x0000140a01007387 */ /* 0x000fe20000100800 */
[----:B------:R-:W-:Y:S02]  /*1760*/  IMAD R145, R3, 0x1b, RZ ;  /* 0x0000001b03917824 */ /* 0x000fe400078e02ff */
[----:B------:R-:W-:Y:S01]  /*1770*/  IMAD R7, R33, 0x4, R2 ;  /* 0x0000000421077824 */ /* 0x000fe200078e0202 */
[----:B------:R5:W-:Y:S01]  /*1780*/  STL [R1+0x1c], R11 ;  /* 0x00001c0b01007387 */ /* 0x000be20000100800 */
[----:B------:R-:W-:Y:S01]  /*1790*/  IMAD R147, R3, 0x1c, RZ ;  /* 0x0000001c03937824 */ /* 0x000fe200078e02ff */
[----:B----4-:R-:W-:Y:S01]  /*17a0*/  IADD3 R28, P4, PT, R15, R29, RZ ;  /* 0x0000001d0f1c7210 */ /* 0x010fe20007f9e0ff */
[----:B------:R-:W-:Y:S01]  /*17b0*/  IMAD R24, R33, 0x4, R7 ;  /* 0x0000000421187824 */ /* 0x000fe200078e0207 */
[----:B------:R4:W-:Y:S01]  /*17c0*/  STL [R1+0x24], R12 ;  /* 0x0000240c01007387 */ /* 0x0009e20000100800 */
[----:B------:R-:W-:-:S02]  /*17d0*/  IMAD R149, R3, 0x1d, RZ ;  /* 0x0000001d03957824 */ /* 0x000fc400078e02ff */
[----:B------:R-:W-:Y:S02]  /*17e0*/  IMAD R25, R33, 0x4, R24 ;  /* 0x0000000421197824 */ /* 0x000fe400078e0218 */
[----:B------:R-:W-:Y:S01]  /*17f0*/  IMAD R151, R3, 0x1e, RZ ;  /* 0x0000001e03977824 */ /* 0x000fe200078e02ff */
[-C--:B-----5:R-:W-:Y:S01]  /*1800*/  IADD3 R11, P2, PT, R13, R29.reuse, RZ ;  /* 0x0000001d0d0b7210 */ /* 0x0a0fe20007f5e0ff */
[----:B------:R-:W-:Y:S02]  /*1810*/  IMAD R26, R33, 0x4, R25 ;  /* 0x00000004211a7824 */ /* 0x000fe400078e0219 */
[----:B------:R-:W-:Y:S01]  /*1820*/  IMAD R153, R3, 0x1f, RZ ;  /* 0x0000001f03997824 */ /* 0x000fe200078e02ff */
[----:B----4-:R-:W-:Y:S01]  /*1830*/  IADD3 R12, P3, PT, R14, R29, RZ ;  /* 0x0000001d0e0c7210 */ /* 0x010fe20007f7e0ff */
[----:B------:R-:W-:Y:S01]  /*1840*/  STL [R1+0x30], R11 ;  /* 0x0000300b01007387 */ /* 0x000fe20000100800 */
[----:B------:R-:W-:Y:S02]  /*1850*/  IMAD R27, R33, 0x4, R26 ;  /* 0x00000004211b7824 */ /* 0x000fe400078e021a */
[----:B------:R-:W-:Y:S01]  /*1860*/  IMAD.SHL.U32 R155, R3, 0x20, RZ ;  /* 0x00000020039b7824 */ /* 0x000fe200078e00ff */
[----:B------:R4:W-:Y:S01]  /*1870*/  STL [R1+0x38], R12 ;  /* 0x0000380c01007387 */ /* 0x0009e20000100800 */
[----:B------:R-:W-:-:S02]  /*1880*/  IMAD R8, R33, 0x4, R27 ;  /* 0x0000000421087824 */ /* 0x000fc400078e021b */
[----:B------:R-:W-:Y:S01]  /*1890*/  IMAD R157, R3, 0x21, RZ ;  /* 0x00000021039d7824 */ /* 0x000fe200078e02ff */
[----:B------:R-:W-:Y:S01]  /*18a0*/  STL [R1+0x40], R28 ;  /* 0x0000401c01007387 */ /* 0x000fe20000100800 */
[----:B------:R-:W-:Y:S02]  /*18b0*/  IMAD R9, R33, 0x4, R8 ;  /* 0x0000000421097824 */ /* 0x000fe400078e0208 */
[----:B------:R-:W-:Y:S02]  /*18c0*/  IMAD R159, R3, 0x22, RZ ;  /* 0x00000022039f7824 */ /* 0x000fe400078e02ff */
[----:B------:R-:W-:Y:S01]  /*18d0*/  IMAD R10, R33, 0x4, R9 ;  /* 0x00000004210a7824 */ /* 0x000fe200078e0209 */
[-C--:B----4-:R-:W-:Y:S01]  /*18e0*/  LEA.HI.X.SX32 R12, R13, R31.reuse, 0x1, P2 ;  /* 0x0000001f0d0c7211 */ /* 0x090fe200010f0eff */
[----:B------:R-:W-:Y:S01]  /*18f0*/  IMAD R161, R3, 0x23, RZ ;  /* 0x0000002303a17824 */ /* 0x000fe200078e02ff */
[-C--:B------:R-:W-:Y:S01]  /*1900*/  LEA.HI.X.SX32 R13, R14, R31.reuse, 0x1, P3 ;  /* 0x0000001f0e0d7211 */ /* 0x080fe200018f0eff */
[----:B------:R-:W-:Y:S01]  /*1910*/  IMAD R11, R33, 0x4, R10 ;  /* 0x00000004210b7824 */ /* 0x000fe200078e020a */
[----:B------:R-:W-:Y:S01]  /*1920*/  LEA.HI.X.SX32 R14, R15, R31, 0x1, P4 ;  /* 0x0000001f0f0e7211 */ /* 0x000fe200020f0eff */
[----:B------:R4:W-:Y:S01]  /*1930*/  STL [R1+0x2c], R12 ;  /* 0x00002c0c01007387 */ /* 0x0009e20000100800 */
[----:B------:R-:W-:Y:S01]  /*1940*/  IADD3 R15, P4, PT, R18, R29, RZ ;  /* 0x0000001d120f7210 */ /* 0x000fe20007f9e0ff */
[----:B------:R-:W-:-:S02]  /*1950*/  IMAD R163, R3, 0x24, RZ ;  /* 0x0000002403a37824 */ /* 0x000fc400078e02ff */
[----:B------:R5:W-:Y:S01]  /*1960*/  STL [R1+0x34], R13 ;  /* 0x0000340d01007387 */ /* 0x000be20000100800 */
[C---:B------:R-:W-:Y:S02]  /*1970*/  IMAD R165, R3.reuse, 0x25, RZ ;  /* 0x0000002503a57824 */ /* 0x040fe400078e02ff */
[C---:B------:R-:W-:Y:S01]  /*1980*/  IMAD R167, R3.reuse, 0x26, RZ ;  /* 0x0000002603a77824 */ /* 0x040fe200078e02ff */
[----:B------:R0:W-:Y:S01]  /*1990*/  STL [R1+0x3c], R14 ;  /* 0x00003c0e01007387 */ /* 0x0001e20000100800 */
[----:B------:R-:W-:Y:S02]  /*19a0*/  IMAD R169, R3, 0x27, RZ ;  /* 0x0000002703a97824 */ /* 0x000fe400078e02ff */
[----:B----4-:R-:W-:Y:S02]  /*19b0*/  IMAD R12, R33, 0x4, R11 ;  /* 0x00000004210c7824 */ /* 0x010fe400078e020b */
[C---:B------:R-:W-:Y:S01]  /*19c0*/  IMAD R171, R3.reuse, 0x28, RZ ;  /* 0x0000002803ab7824 */ /* 0x040fe200078e02ff */
[----:B-----5:R-:W-:Y:S01]  /*19d0*/  IADD3 R13, P2, PT, R16, R29, RZ ;  /* 0x0000001d100d7210 */ /* 0x020fe20007f5e0ff */
[----:B------:R-:W-:-:S02]  /*19e0*/  IMAD R173, R3, 0x29, RZ ;  /* 0x0000002903ad7824 */ /* 0x000fc400078e02ff */
[----:B------:R-:W-:Y:S01]  /*19f0*/  IMAD R175, R3, 0x2a, RZ ;  /* 0x0000002a03af7824 */ /* 0x000fe200078e02ff */
[----:B0-----:R-:W-:Y:S01]  /*1a00*/  IADD3 R14, P3, PT, R17, R29, RZ ;  /* 0x0000001d110e7210 */ /* 0x001fe20007f7e0ff */
[----:B------:R0:W-:Y:S01]  /*1a10*/  STL [R1+0x48], R13 ;  /* 0x0000480d01007387 */ /* 0x0001e20000100800 */
[C---:B------:R-:W-:Y:S02]  /*1a20*/  IMAD R177, R3.reuse, 0x2b, RZ ;  /* 0x0000002b03b17824 */ /* 0x040fe400078e02ff */
[C---:B------:R-:W-:Y:S01]  /*1a30*/  IMAD R179, R3.reuse, 0x2c, RZ ;  /* 0x0000002c03b37824 */ /* 0x040fe200078e02ff */
[----:B------:R4:W-:Y:S01]  /*1a40*/  STL [R1+0x50], R14 ;  /* 0x0000500e01007387 */ /* 0x0009e20000100800 */
[C---:B------:R-:W-:Y:S02]  /*1a50*/  IMAD R181, R3.reuse, 0x2d, RZ ;  /* 0x0000002d03b57824 */ /* 0x040fe400078e02ff */
[C---:B------:R-:W-:Y:S01]  /*1a60*/  IMAD R183, R3.reuse, 0x2e, RZ ;  /* 0x0000002e03b77824 */ /* 0x040fe200078e02ff */
[----:B------:R5:W-:Y:S01]  /*1a70*/  STL [R1+0x58], R15 ;  /* 0x0000580f01007387 */ /* 0x000be20000100800 */
[----:B------:R-:W-:-:S02]  /*1a80*/  IMAD R185, R3, 0x2f, RZ ;  /* 0x0000002f03b97824 */ /* 0x000fc400078e02ff */
[----:B0-----:R-:W-:Y:S02]  /*1a90*/  IMAD R13, R33, 0x4, R12 ;  /* 0x00000004210d7824 */ /* 0x001fe400078e020c */
[C---:B------:R-:W-:Y:S01]  /*1aa0*/  IMAD R187, R3.reuse, 0x30, RZ ;  /* 0x0000003003bb7824 */ /* 0x040fe200078e02ff */
[-C--:B----4-:R-:W-:Y:S01]  /*1ab0*/  LEA.HI.X.SX32 R14, R16, R31.reuse, 0x1, P2 ;  /* 0x0000001f100e7211 */ /* 0x090fe200010f0eff */
[C---:B------:R-:W-:Y:S01]  /*1ac0*/  IMAD R189, R3.reuse, 0x31, RZ ;  /* 0x0000003103bd7824 */ /* 0x040fe200078e02ff */
[-C--:B------:R-:W-:Y:S01]  /*1ad0*/  LEA.HI.X.SX32 R16, R18, R31.reuse, 0x1, P4 ;  /* 0x0000001f12107211 */ /* 0x080fe200020f0eff */
[----:B------:R-:W-:Y:S01]  /*1ae0*/  IMAD R192, R3, 0x32, RZ ;  /* 0x0000003203c07824 */ /* 0x000fe200078e02ff */
[----:B-----5:R-:W-:Y:S01]  /*1af0*/  LEA.HI.X.SX32 R15, R17, R31, 0x1, P3 ;  /* 0x0000001f110f7211 */ /* 0x020fe200018f0eff */
[----:B------:R0:W-:Y:S01]  /*1b00*/  STL [R1+0x44], R14 ;  /* 0x0000440e01007387 */ /* 0x0001e20000100800 */
[----:B------:R-:W-:Y:S01]  /*1b10*/  IADD3 R17, P4, PT, R21, R29, RZ ;  /* 0x0000001d15117210 */ /* 0x000fe20007f9e0ff */
[----:B------:R-:W-:-:S02]  /*1b20*/  IMAD R196, R3, 0x33, RZ ;  /* 0x0000003303c47824 */ /* 0x000fc400078e02ff */
[----:B------:R4:W-:Y:S01]  /*1b30*/  STL [R1+0x4c], R15 ;  /* 0x00004c0f01007387 */ /* 0x0009e20000100800 */
[----:B------:R-:W-:Y:S01]  /*1b40*/  LEA.HI.X.SX32 R18, R21, R31, 0x1, P4 ;  /* 0x0000001f15127211 */ /* 0x000fe200020f0eff */
[C---:B------:R-:W-:Y:S02]  /*1b50*/  IMAD R200, R3.reuse, 0x34, RZ ;  /* 0x0000003403c87824 */ /* 0x040fe400078e02ff */
[----:B------:R5:W-:Y:S01]  /*1b60*/  STL [R1+0x54], R16 ;  /* 0x0000541001007387 */ /* 0x000be20000100800 */
[----:B------:R-:W-:Y:S02]  /*1b70*/  IMAD R203, R3, 0x35, RZ ;  /* 0x0000003503cb7824 */ /* 0x000fe400078e02ff */
[----:B0-----:R-:W-:Y:S02]  /*1b80*/  IMAD R14, R33, 0x4, R13 ;  /* 0x00000004210e7824 */ /* 0x001fe400078e020d */
[----:B------:R-:W-:Y:S01]  /*1b90*/  IMAD R205, R3, 0x36, RZ ;  /* 0x0000003603cd7824 */ /* 0x000fe200078e02ff */
[----:B----4-:R-:W-:Y:S01]  /*1ba0*/  IADD3 R15, P2, PT, R19, R29, RZ ;  /* 0x0000001d130f7210 */ /* 0x010fe20007f5e0ff */
[----:B------:R-:W-:-:S02]  /*1bb0*/  IMAD R208, R3, 0x37, RZ ;  /* 0x0000003703d07824 */ /* 0x000fc400078e02ff */
[C---:B------:R-:W-:Y:S01]  /*1bc0*/  IMAD R212, R3.reuse, 0x38, RZ ;  /* 0x0000003803d47824 */ /* 0x040fe200078e02ff */
[----:B-----5:R-:W-:Y:S01]  /*1bd0*/  IADD3 R16, P3, PT, R20, R29, RZ ;  /* 0x0000001d14107210 */ /* 0x020fe20007f7e0ff */
        /* <DEDUP_REMOVED lines=9> */
[----:B------:R-:W-:Y:S01]  /*1c70*/  IMAD R239, R3, 0x3e, RZ ;  /* 0x0000003e03ef7824 */ /* 0x000fe200078e02ff */
[-C--:B----4-:R-:W-:Y:S02]  /*1c80*/  LEA.HI.X.SX32 R16, R19, R31.reuse, 0x1, P2 ;  /* 0x0000001f13107211 */ /* 0x090fe400010f0eff */
[----:B-----5:R-:W-:-:S03]  /*1c90*/  LEA.HI.X.SX32 R17, R20, R31, 0x1, P3 ;  /* 0x0000001f14117211 */ /* 0x020fc600018f0eff */
[----:B------:R0:W-:Y:S01]  /*1ca0*/  STL [R1+0x5c], R16 ;  /* 0x00005c1001007387 */ /* 0x0001e20000100800 */
[----:B------:R-:W-:-:S03]  /*1cb0*/  IADD3 R19, P3, PT, R0, R29, RZ ;  /* 0x0000001d00137210 */ /* 0x000fc60007f7e0ff */
[----:B------:R4:W-:Y:S04]  /*1cc0*/  STL [R1+0x64], R17 ;  /* 0x0000641101007387 */ /* 0x0009e80000100800 */
[----:B------:R5:W-:Y:S01]  /*1cd0*/  STL [R1+0x6c], R18 ;  /* 0x00006c1201007387 */ /* 0x000be20000100800 */
[----:B0-----:R-:W-:Y:S01]  /*1ce0*/  IMAD R16, R33, 0x4, R15 ;  /* 0x0000000421107824 */ /* 0x001fe200078e020f */
[-C--:B----4-:R-:W-:Y:S02]  /*1cf0*/  IADD3 R17, P2, PT, R22, R29.reuse, RZ ;  /* 0x0000001d16117210 */ /* 0x090fe40007f5e0ff */
[----:B-----5:R-:W-:-:S03]  /*1d00*/  IADD3 R18, P4, PT, R23, R29, RZ ;  /* 0x0000001d17127210 */ /* 0x020fc60007f9e0ff */
[----:B------:R0:W-:Y:S01]  /*1d10*/  STL [R1+0x78], R17 ;  /* 0x0000781101007387 */ /* 0x0001e20000100800 */
[----:B------:R-:W-:-:S03]  /*1d20*/  LEA.HI.X.SX32 R20, R22, R31, 0x1, P2 ;  /* 0x0000001f16147211 */ /* 0x000fc600010f0eff */
[----:B------:R4:W-:Y:S04]  /*1d30*/  STL [R1+0x80], R19 ;  /* 0x0000801301007387 */ /* 0x0009e80000100800 */
[----:B------:R5:W-:Y:S01]  /*1d40*/  STL [R1+0x88], R18 ;  /* 0x0000881201007387 */ /* 0x000be20000100800 */
[----:B0-----:R-:W-:-:S03]  /*1d50*/  IMAD R17, R33, 0x4, R16 ;  /* 0x0000000421117824 */ /* 0x001fc600078e0210 */
[----:B------:R0:W-:Y:S01]  /*1d60*/  STL [R1+0x74], R20 ;  /* 0x0000741401007387 */ /* 0x0001e20000100800 */
[-C--:B----4-:R-:W-:Y:S01]  /*1d70*/  LEA.HI.X.SX32 R19, R23, R31.reuse, 0x1, P4 ;  /* 0x0000001f17137211 */ /* 0x090fe200020f0eff */
[----:B------:R-:W-:Y:S01]  /*1d80*/  IMAD.SHL.U32 R23, R3, 0x8, RZ ;  /* 0x0000000803177824 */ /* 0x000fe200078e00ff */
[----:B-----5:R-:W-:Y:S01]  /*1d90*/  LEA.HI.X.SX32 R18, R0, R31, 0x1, P3 ;  /* 0x0000001f00127211 */ /* 0x020fe200018f0eff */
[----:B------:R-:W-:Y:S01]  /*1da0*/  IMAD R0, R33, 0x4, R17 ;  /* 0x0000000421007824 */ /* 0x000fe200078e0211 */
[----:B0-----:R-:W-:-:S03]  /*1db0*/  IADD3 R20, P3, PT, R7, R29, RZ ;  /* 0x0000001d07147210 */ /* 0x001fc60007f7e0ff */
[----:B------:R0:W-:Y:S01]  /*1dc0*/  STL [R1+0x7c], R18 ;  /* 0x00007c1201007387 */ /* 0x0001e20000100800 */
[----:B------:R-:W-:-:S03]  /*1dd0*/  LEA.HI.X.SX32 R7, R7, R31, 0x1, P3 ;  /* 0x0000001f07077211 */ /* 0x000fc600018f0eff */
[----:B------:R4:W-:Y:S01]  /*1de0*/  STL [R1+0x84], R19 ;  /* 0x0000841301007387 */ /* 0x0009e20000100800 */
[-C--:B0-----:R-:W-:Y:S02]  /*1df0*/  IADD3 R18, P2, PT, R2, R29.reuse, RZ ;  /* 0x0000001d02127210 */ /* 0x081fe40007f5e0ff */
[----:B----4-:R-:W-:-:S03]  /*1e00*/  IADD3 R19, P4, PT, R24, R29, RZ ;  /* 0x0000001d18137210 */ /* 0x010fc60007f9e0ff */
[----:B------:R0:W-:Y:S01]  /*1e10*/  STL [R1+0x90], R18 ;  /* 0x0000901201007387 */ /* 0x0001e20000100800 */
[----:B------:R-:W-:-:S03]  /*1e20*/  LEA.HI.X.SX32 R2, R2, R31, 0x1, P2 ;  /* 0x0000001f02027211 */ /* 0x000fc600010f0eff */
[----:B------:R-:W-:Y:S04]  /*1e30*/  STL [R1+0x98], R20 ;  /* 0x0000981401007387 */ /* 0x000fe80000100800 */
[----:B------:R4:W-:Y:S01]  /*1e40*/  STL [R1+0xa0], R19 ;  /* 0x0000a01301007387 */ /* 0x0009e20000100800 */
[----:B0-----:R-:W-:-:S03]  /*1e50*/  IMAD R18, R33, 0x4, R0 ;  /* 0x0000000421127824 */ /* 0x001fc600078e0200 */
[----:B------:R0:W-:Y:S04]  /*1e60*/  STL [R1+0x8c], R2 ;  /* 0x00008c0201007387 */ /* 0x0001e80000100800 */
[----:B------:R5:W-:Y:S01]  /*1e70*/  STL [R1+0x94], R7 ;  /* 0x0000940701007387 */ /* 0x000be20000100800 */
[----:B----4-:R-:W-:Y:S02]  /*1e80*/  LEA.HI.X.SX32 R19, R24, R31, 0x1, P4 ;  /* 0x0000001f18137211 */ /* 0x010fe400020f0eff */
[----:B------:R-:W-:Y:S01]  /*1e90*/  IADD3 R20, P4, PT, R27, R29, RZ ;  /* 0x0000001d1b147210 */ /* 0x000fe20007f9e0ff */
[----:B0-----:R-:W-:Y:S02]  /*1ea0*/  IMAD R2, R33, 0x4, R18 ;  /* 0x0000000421027824 */ /* 0x001fe400078e0212 */
[----:B------:R0:W-:Y:S01]  /*1eb0*/  STL [R1+0x9c], R19 ;  /* 0x00009c1301007387 */ /* 0x0001e20000100800 */
[----:B------:R-:W-:Y:S01]  /*1ec0*/  LEA.HI.X.SX32 R21, R27, R31, 0x1, P4 ;  /* 0x0000001f1b157211 */ /* 0x000fe200020f0eff */
[----:B------:R-:W-:Y:S01]  /*1ed0*/  IMAD R27, R3, 0xa, RZ ;  /* 0x0000000a031b7824 */ /* 0x000fe200078e02ff */
[----:B-----5:R-:W-:-:S05]  /*1ee0*/  IADD3 R7, P2, PT, R25, R29, RZ ;  /* 0x0000001d19077210 */ /* 0x020fca0007f5e0ff */
[----:B------:R4:W-:Y:S01]  /*1ef0*/  STL [R1+0xa8], R7 ;  /* 0x0000a80701007387 */ /* 0x0009e20000100800 */
[----:B0-----:R-:W-:-:S05]  /*1f00*/  IADD3 R19, P3, PT, R26, R29, RZ ;  /* 0x0000001d1a137210 */ /* 0x001fca0007f7e0ff */
[----:B------:R0:W-:Y:S01]  /*1f10*/  STL [R1+0xb0], R19 ;  /* 0x0000b01301007387 */ /* 0x0001e20000100800 */
[----:B----4-:R-:W-:-:S03]  /*1f20*/  IMAD R7, R33, 0x4, R2 ;  /* 0x0000000421077824 */ /* 0x010fc600078e0202 */
[----:B------:R4:W-:Y:S01]  /*1f30*/  STL [R1+0xb8], R20 ;  /* 0x0000b81401007387 */ /* 0x0009e20000100800 */
[-C--:B0-----:R-:W-:Y:S01]  /*1f40*/  LEA.HI.X.SX32 R19, R25, R31.reuse, 0x1, P2 ;  /* 0x0000001f19137211 */ /* 0x081fe200010f0eff */
[----:B------:R-:W-:Y:S01]  /*1f50*/  IMAD R25, R3, 0x9, RZ ;  /* 0x0000000903197824 */ /* 0x000fe200078e02ff */
[----:B----4-:R-:W-:-:S03]  /*1f60*/  LEA.HI.X.SX32 R20, R26, R31, 0x1, P3 ;  /* 0x0000001f1a147211 */ /* 0x010fc600018f0eff */
[----:B------:R0:W-:Y:S01]  /*1f70*/  STL [R1+0xa4], R19 ;  /* 0x0000a41301007387 */ /* 0x0001e20000100800 */
[----:B------:R-:W-:-:S03]  /*1f80*/  IADD3 R22, P3, PT, R9, R29, RZ ;  /* 0x0000001d09167210 */ /* 0x000fc60007f7e0ff */
[----:B------:R4:W-:Y:S01]  /*1f90*/  STL [R1+0xac], R20 ;  /* 0x0000ac1401007387 */ /* 0x0009e20000100800 */
[----:B------:R-:W-:-:S03]  /*1fa0*/  LEA.HI.X.SX32 R9, R9, R31, 0x1, P3 ;  /* 0x0000001f09097211 */ /* 0x000fc600018f0eff */
[----:B------:R5:W-:Y:S01]  /*1fb0*/  STL [R1+0xb4], R21 ;  /* 0x0000b41501007387 */ /* 0x000be20000100800 */
[----:B0-----:R-:W-:Y:S01]  /*1fc0*/  IMAD R19, R33, 0x4, R7 ;  /* 0x0000000421137824 */ /* 0x001fe200078e0207 */
[-C--:B----4-:R-:W-:Y:S02]  /*1fd0*/  IADD3 R20, P2, PT, R8, R29.reuse, RZ ;  /* 0x0000001d08147210 */ /* 0x090fe40007f5e0ff */
[----:B-----5:R-:W-:-:S03]  /*1fe0*/  IADD3 R21, P4, PT, R10, R29, RZ ;  /* 0x0000001d0a157210 */ /* 0x020fc60007f9e0ff */
[----:B------:R0:W-:Y:S01]  /*1ff0*/  STL [R1+0xc0], R20 ;  /* 0x0000c01401007387 */ /* 0x0001e20000100800 */
[-C--:B------:R-:W-:Y:S02]  /*2000*/  LEA.HI.X.SX32 R8, R8, R31.reuse, 0x1, P2 ;  /* 0x0000001f08087211 */ /* 0x080fe400010f0eff */
[----:B------:R-:W-:Y:S01]  /*2010*/  LEA.HI.X.SX32 R10, R10, R31, 0x1, P4 ;  /* 0x0000001f0a0a7211 */ /* 0x000fe200020f0eff */
[----:B------:R-:W-:Y:S04]  /*2020*/  STL [R1+0xc8], R22 ;  /* 0x0000c81601007387 */ /* 0x000fe80000100800 */
[----:B------:R4:W-:Y:S01]  /*2030*/  STL [R1+0xd0], R21 ;  /* 0x0000d01501007387 */ /* 0x0009e20000100800 */
[----:B0-----:R-:W-:-:S03]  /*2040*/  IMAD R20, R33, 0x4, R19 ;  /* 0x0000000421147824 */ /* 0x001fc600078e0213 */
[----:B------:R0:W-:Y:S04]  /*2050*/  STL [R1+0xbc], R8 ;  /* 0x0000bc0801007387 */ /* 0x0001e80000100800 */
[----:B------:R5:W-:Y:S01]  /*2060*/  STL [R1+0xc4], R9 ;  /* 0x0000c40901007387 */ /* 0x000be20000100800 */
[----:B----4-:R-:W-:-:S03]  /*2070*/  IADD3 R21, P4, PT, R13, R29, RZ ;  /* 0x0000001d0d157210 */ /* 0x010fc60007f9e0ff */
[----:B------:R4:W-:Y:S01]  /*2080*/  STL [R1+0xcc], R10 ;  /* 0x0000cc0a01007387 */ /* 0x0009e20000100800 */
[----:B0-----:R-:W-:Y:S01]  /*2090*/  IMAD R8, R33, 0x4, R20 ;  /* 0x0000000421087824 */ /* 0x001fe200078e0214 */
[-C--:B-----5:R-:W-:Y:S02]  /*20a0*/  IADD3 R9, P2, PT, R11, R29.reuse, RZ ;  /* 0x0000001d0b097210 */ /* 0x0a0fe40007f5e0ff */
[----:B----4-:R-:W-:-:S03]  /*20b0*/  IADD3 R10, P3, PT, R12, R29, RZ ;  /* 0x0000001d0c0a7210 */ /* 0x010fc60007f7e0ff */
[----:B------:R0:W-:Y:S04]  /*20c0*/  STL [R1+0xd8], R9 ;  /* 0x0000d80901007387 */ /* 0x0001e80000100800 */
[----:B------:R4:W-:Y:S04]  /*20d0*/  STL [R1+0xe0], R10 ;  /* 0x0000e00a01007387 */ /* 0x0009e80000100800 */
[----:B------:R5:W-:Y:S01]  /*20e0*/  STL [R1+0xe8], R21 ;  /* 0x0000e81501007387 */ /* 0x000be20000100800 */
[----:B0-----:R-:W-:Y:S01]  /*20f0*/  IMAD R9, R33, 0x4, R8 ;  /* 0x0000000421097824 */ /* 0x001fe200078e0208 */
[----:B----4-:R-:W-:-:S02]  /*2100*/  LEA.HI.X.SX32 R10, R11, R31, 0x1, P2 ;  /* 0x0000001f0b0a7211 */ /* 0x010fc400010f0eff */
[-C--:B------:R-:W-:Y:S02]  /*2110*/  LEA.HI.X.SX32 R11, R12, R31.reuse, 0x1, P3 ;  /* 0x0000001f0c0b7211 */ /* 0x080fe400018f0eff */
[----:B------:R-:W-:Y:S01]  /*2120*/  LEA.HI.X.SX32 R12, R13, R31, 0x1, P4 ;  /* 0x0000001f0d0c7211 */ /* 0x000fe200020f0eff */
[----:B------:R0:W-:Y:S01]  /*2130*/  STL [R1+0xd4], R10 ;  /* 0x0000d40a01007387 */ /* 0x0001e20000100800 */
[-C--:B------:R-:W-:Y:S01]  /*2140*/  IADD3 R13, P4, PT, R16, R29.reuse, RZ ;  /* 0x0000001d100d7210 */ /* 0x080fe20007f9e0ff */
[----:B-----5:R-:W-:Y:S02]  /*2150*/  IMAD R21, R3, 0x7, RZ ;  /* 0x0000000703157824 */ /* 0x020fe400078e02ff */
[----:B------:R4:W-:Y:S04]  /*2160*/  STL [R1+0xdc], R11 ;  /* 0x0000dc0b01007387 */ /* 0x0009e80000100800 */
[----:B------:R5:W-:Y:S01]  /*2170*/  STL [R1+0xe4], R12 ;  /* 0x0000e40c01007387 */ /* 0x000be20000100800 */
[----:B0-----:R-:W-:Y:S01]  /*2180*/  IMAD R10, R33, 0x4, R9 ;  /* 0x00000004210a7824 */ /* 0x001fe200078e0209 */
[----:B----4-:R-:W-:-:S02]  /*2190*/  IADD3 R11, P2, PT, R14, R29, RZ ;  /* 0x0000001d0e0b7210 */ /* 0x010fc40007f5e0ff */
[----:B-----5:R-:W-:-:S03]  /*21a0*/  IADD3 R12, P3, PT, R15, R29, RZ ;  /* 0x0000001d0f0c7210 */ /* 0x020fc60007f7e0ff */
[----:B------:R0:W-:Y:S04]  /*21b0*/  STL [R1+0xf0], R11 ;  /* 0x0000f00b01007387 */ /* 0x0001e80000100800 */
[----:B------:R4:W-:Y:S04]  /*21c0*/  STL [R1+0xf8], R12 ;  /* 0x0000f80c01007387 */ /* 0x0009e80000100800 */
[----:B------:R5:W-:Y:S01]  /*21d0*/  STL [R1+0x100], R13 ;  /* 0x0001000d01007387 */ /* 0x000be20000100800 */
[----:B0-----:R-:W-:Y:S01]  /*21e0*/  IMAD R11, R33, 0x4, R10 ;  /* 0x00000004210b7824 */ /* 0x001fe200078e020a */
[----:B----4-:R-:W-:-:S02]  /*21f0*/  LEA.HI.X.SX32 R12, R14, R31, 0x1, P2 ;  /* 0x0000001f0e0c7211 */ /* 0x010fc400010f0eff */
[-C--:B------:R-:W-:Y:S02]  /*2200*/  LEA.HI.X.SX32 R14, R16, R31.reuse, 0x1, P4 ;  /* 0x0000001f100e7211 */ /* 0x080fe400020f0eff */
[----:B-----5:R-:W-:Y:S01]  /*2210*/  LEA.HI.X.SX32 R13, R15, R31, 0x1, P3 ;  /* 0x0000001f0f0d7211 */ /* 0x020fe200018f0eff */
        /* <DEDUP_REMOVED lines=13> */
[-C--:B----4-:R-:W-:Y:S02]  /*22f0*/  LEA.HI.X.SX32 R15, R18, R31.reuse, 0x1, P4 ;  /* 0x0000001f120f7211 */ /* 0x090fe400020f0eff */
        /* <DEDUP_REMOVED lines=10> */
[----:B------:R4:W-:Y:S04]  /*23a0*/  STL [R1+0x128], R16 ;  /* 0x0001281001007387 */ /* 0x0009e80000100800 */
[----:B------:R5:W-:Y:S01]  /*23b0*/  STL [R1+0x130], R15 ;  /* 0x0001300f01007387 */ /* 0x000be20000100800 */
[----:B0-----:R-:W-:-:S03]  /*23c0*/  IMAD R14, R33, 0x4, R0 ;  /* 0x00000004210e7824 */ /* 0x001fc600078e0200 */
[----:B------:R0:W-:Y:S01]  /*23d0*/  STL [R1+0x11c], R2 ;  /* 0x00011c0201007387 */ /* 0x0001e20000100800 */
[----:B----4-:R-:W-:-:S03]  /*23e0*/  IADD3 R16, P3, PT, R8, R29, RZ ;  /* 0x0000001d08107210 */ /* 0x010fc60007f7e0ff */
[----:B------:R4:W-:Y:S01]  /*23f0*/  STL [R1+0x124], R7 ;  /* 0x0001240701007387 */ /* 0x0009e20000100800 */
[----:B-----5:R-:W-:Y:S01]  /*2400*/  LEA.HI.X.SX32 R15, R19, R31, 0x1, P4 ;  /* 0x0000001f130f7211 */ /* 0x020fe200020f0eff */
[----:B------:R-:W-:Y:S02]  /*2410*/  IMAD R19, R3, 0x6, RZ ;  /* 0x0000000603137824 */ /* 0x000fe400078e02ff */
[----:B0-----:R-:W-:Y:S02]  /*2420*/  IMAD R2, R33, 0x4, R14 ;  /* 0x0000000421027824 */ /* 0x001fe400078e020e */
[----:B------:R0:W-:Y:S01]  /*2430*/  STL [R1+0x12c], R15 ;  /* 0x00012c0f01007387 */ /* 0x0001e20000100800 */
[----:B----4-:R-:W-:-:S04]  /*2440*/  IADD3 R7, P2, PT, R20, R29, RZ ;  /* 0x0000001d14077210 */ /* 0x010fc80007f5e0ff */
[----:B------:R-:W-:Y:S01]  /*2450*/  LEA.HI.X.SX32 R17, R20, R31, 0x1, P2 ;  /* 0x0000001f14117211 */ /* 0x000fe200010f0eff */
[----:B------:R4:W-:Y:S01]  /*2460*/  STL [R1+0x138], R7 ;  /* 0x0001380701007387 */ /* 0x0009e20000100800 */
[----:B0-----:R-:W-:-:S03]  /*2470*/  IADD3 R15, P4, PT, R9, R29, RZ ;  /* 0x0000001d090f7210 */ /* 0x001fc60007f9e0ff */
[----:B------:R0:W-:Y:S04]  /*2480*/  STL [R1+0x140], R16 ;  /* 0x0001401001007387 */ /* 0x0001e80000100800 */
[----:B------:R5:W-:Y:S01]  /*2490*/  STL [R1+0x148], R15 ;  /* 0x0001480f01007387 */ /* 0x000be20000100800 */
[----:B----4-:R-:W-:-:S03]  /*24a0*/  IMAD R7, R33, 0x4, R2 ;  /* 0x0000000421077824 */ /* 0x010fc600078e0202 */
[----:B------:R4:W-:Y:S01]  /*24b0*/  STL [R1+0x134], R17 ;  /* 0x0001341101007387 */ /* 0x0009e20000100800 */
[-C--:B0-----:R-:W-:Y:S01]  /*24c0*/  LEA.HI.X.SX32 R16, R8, R31.reuse, 0x1, P3 ;  /* 0x0000001f08107211 */ /* 0x081fe200018f0eff */
[----:B------:R-:W-:Y:S01]  /*24d0*/  IMAD R8, R33, 0x4, R7 ;  /* 0x0000000421087824 */ /* 0x000fe200078e0207 */
[----:B-----5:R-:W-:-:S03]  /*24e0*/  LEA.HI.X.SX32 R15, R9, R31, 0x1, P4 ;  /* 0x0000001f090f7211 */ /* 0x020fc600020f0eff */
[----:B------:R0:W-:Y:S01]  /*24f0*/  STL [R1+0x13c], R16 ;  /* 0x00013c1001007387 */ /* 0x0001e20000100800 */
[C---:B------:R-:W-:Y:S01]  /*2500*/  IADD3 R9, P2, PT, R10.reuse, R29, RZ ;  /* 0x0000001d0a097210 */ /* 0x040fe20007f5e0ff */
[----:B----4-:R-:W-:Y:S02]  /*2510*/  IMAD R17, R3, 0x5, RZ ;  /* 0x0000000503117824 */ /* 0x010fe400078e02ff */
[----:B------:R4:W-:Y:S01]  /*2520*/  STL [R1+0x144], R15 ;  /* 0x0001440f01007387 */ /* 0x0009e20000100800 */
[----:B------:R-:W-:-:S03]  /*2530*/  LEA.HI.X.SX32 R10, R10, R31, 0x1, P2 ;  /* 0x0000001f0a0a7211 */ /* 0x000fc600010f0eff */
[----:B------:R5:W-:Y:S01]  /*2540*/  STL [R1+0x150], R9 ;  /* 0x0001500901007387 */ /* 0x000be20000100800 */
[-C--:B0-----:R-:W-:Y:S02]  /*2550*/  IADD3 R16, P3, PT, R11, R29.reuse, RZ ;  /* 0x0000001d0b107210 */ /* 0x081fe40007f7e0ff */
[----:B----4-:R-:W-:-:S03]  /*2560*/  IADD3 R15, P4, PT, R12, R29, RZ ;  /* 0x0000001d0c0f7210 */ /* 0x010fc60007f9e0ff */
[----:B------:R-:W-:Y:S01]  /*2570*/  STL [R1+0x158], R16 ;  /* 0x0001581001007387 */ /* 0x000fe20000100800 */
[-C--:B------:R-:W-:Y:S02]  /*2580*/  LEA.HI.X.SX32 R11, R11, R31.reuse, 0x1, P3 ;  /* 0x0000001f0b0b7211 */ /* 0x080fe400018f0eff */
[----:B------:R-:W-:Y:S01]  /*2590*/  LEA.HI.X.SX32 R12, R12, R31, 0x1, P4 ;  /* 0x0000001f0c0c7211 */ /* 0x000fe200020f0eff */
[----:B------:R0:W-:Y:S01]  /*25a0*/  STL [R1+0x160], R15 ;  /* 0x0001600f01007387 */ /* 0x0001e20000100800 */
[----:B-----5:R-:W-:-:S03]  /*25b0*/  IMAD R9, R33, 0x4, R8 ;  /* 0x0000000421097824 */ /* 0x020fc600078e0208 */
[----:B------:R4:W-:Y:S04]  /*25c0*/  STL [R1+0x14c], R10 ;  /* 0x00014c0a01007387 */ /* 0x0009e80000100800 */
[----:B------:R5:W-:Y:S01]  /*25d0*/  STL [R1+0x154], R11 ;  /* 0x0001540b01007387 */ /* 0x000be20000100800 */
[----:B0-----:R-:W-:-:S03]  /*25e0*/  IADD3 R15, P3, PT, R0, R29, RZ ;  /* 0x0000001d000f7210 */ /* 0x001fc60007f7e0ff */
[----:B------:R0:W-:Y:S01]  /*25f0*/  STL [R1+0x15c], R12 ;  /* 0x00015c0c01007387 */ /* 0x0001e20000100800 */
[----:B----4-:R-:W-:Y:S01]  /*2600*/  IMAD R10, R33, 0x4, R9 ;  /* 0x00000004210a7824 */ /* 0x010fe200078e0209 */
[-C--:B-----5:R-:W-:Y:S02]  /*2610*/  IADD3 R11, P2, PT, R13, R29.reuse, RZ ;  /* 0x0000001d0d0b7210 */ /* 0x0a0fe40007f5e0ff */
[----:B0-----:R-:W-:-:S03]  /*2620*/  IADD3 R12, P4, PT, R14, R29, RZ ;  /* 0x0000001d0e0c7210 */ /* 0x001fc60007f9e0ff */
        /* <DEDUP_REMOVED lines=8> */
[----:B------:R-:W-:Y:S01]  /*26b0*/  IADD3 R14, P3, PT, R7, R29, RZ ;  /* 0x0000001d070e7210 */ /* 0x000fe20007f7e0ff */
[----:B------:R-:W-:Y:S02]  /*26c0*/  IMAD R0, R33, 0x4, R11 ;  /* 0x0000000421007824 */ /* 0x000fe400078e020b */
[----:B------:R4:W-:Y:S01]  /*26d0*/  STL [R1+0x16c], R12 ;  /* 0x00016c0c01007387 */ /* 0x0009e20000100800 */
[----:B------:R-:W-:-:S03]  /*26e0*/  LEA.HI.X.SX32 R7, R7, R31, 0x1, P3 ;  /* 0x0000001f07077211 */ /* 0x000fc600018f0eff */
[----:B------:R5:W-:Y:S01]  /*26f0*/  STL [R1+0x174], R13 ;  /* 0x0001740d01007387 */ /* 0x000be20000100800 */
[----:B0-----:R-:W-:Y:S01]  /*2700*/  IMAD.SHL.U32 R15, R3, 0x4, RZ ;  /* 0x00000004030f7824 */ /* 0x001fe200078e00ff */
        /* <DEDUP_REMOVED lines=37> */
[----:B-----5:R-:W-:-:S03]  /*2960*/  LEA.HI.X.SX32 R10, R2, R31, 0x1, P4 ;  /* 0x0000001f020a7211 */ /* 0x020fc600020f0eff */
[----:B------:R4:W-:Y:S01]  /*2970*/  STL [R1+0x1b4], R11 ;  /* 0x0001b40b01007387 */ /* 0x0009e20000100800 */
[----:B------:R-:W-:Y:S01]  /*2980*/  IADD3 R2, P2, PT, R7, R29, RZ ;  /* 0x0000001d07027210 */ /* 0x000fe20007f5e0ff */
[----:B0-----:R-:W-:Y:S02]  /*2990*/  IMAD R0, R33, 0x4, R9 ;  /* 0x0000000421007824 */ /* 0x001fe400078e0209 */
[----:B------:R0:W-:Y:S01]  /*29a0*/  STL [R1+0x1bc], R10 ;  /* 0x0001bc0a01007387 */ /* 0x0001e20000100800 */
[----:B------:R-:W-:-:S03]  /*29b0*/  IMAD R33, R3, 0xd, RZ ;  /* 0x0000000d03217824 */ /* 0x000fc600078e02ff */
[----:B------:R5:W-:Y:S01]  /*29c0*/  STL [R1+0x1c8], R2 ;  /* 0x0001c80201007387 */ /* 0x000be20000100800 */
[-C--:B----4-:R-:W-:Y:S02]  /*29d0*/  IADD3 R11, P4, PT, R9, R29.reuse, RZ ;  /* 0x0000001d090b7210 */ /* 0x090fe40007f9e0ff */
[-C--:B0-----:R-:W-:Y:S02]  /*29e0*/  IADD3 R10, P3, PT, R8, R29.reuse, RZ ;  /* 0x0000001d080a7210 */ /* 0x081fe40007f7e0ff */
[----:B-----5:R-:W-:-:S03]  /*29f0*/  IADD3 R2, P5, PT, R0, R29, RZ ;  /* 0x0000001d00027210 */ /* 0x020fc60007fbe0ff */
[----:B------:R0:W-:Y:S01]  /*2a00*/  STL [R1+0x1d0], R10 ;  /* 0x0001d00a01007387 */ /* 0x0001e20000100800 */
[----:B------:R-:W-:Y:S01]  /*2a10*/  IMAD R29, R3, 0xb, RZ ;  /* 0x0000000b031d7824 */ /* 0x000fe200078e02ff */
[-C--:B------:R-:W-:Y:S02]  /*2a20*/  LEA.HI.X.SX32 R0, R0, R31.reuse, 0x1, P5 ;  /* 0x0000001f00007211 */ /* 0x080fe400028f0eff */
[----:B------:R4:W-:Y:S04]  /*2a30*/  STL [R1+0x1d8], R11 ;  /* 0x0001d80b01007387 */ /* 0x0009e80000100800 */
[----:B------:R5:W-:Y:S01]  /*2a40*/  STL [R1+0x1e0], R2 ;  /* 0x0001e00201007387 */ /* 0x000be20000100800 */
[-C--:B0-----:R-:W-:Y:S02]  /*2a50*/  LEA.HI.X.SX32 R10, R7, R31.reuse, 0x1, P2 ;  /* 0x0000001f070a7211 */ /* 0x081fe400010f0eff */
[----:B------:R-:W-:Y:S01]  /*2a60*/  LEA.HI.X.SX32 R7, R8, R31, 0x1, P3 ;  /* 0x0000001f08077211 */ /* 0x000fe200018f0eff */
[----:B------:R-:W-:Y:S01]  /*2a70*/  IMAD.MOV.U32 R8, RZ, RZ, -0x800000 ;  /* 0xff800000ff087424 */ /* 0x000fe200078e00ff */
[-C--:B------:R-:W-:Y:S01]  /*2a80*/  IADD3 RZ, P3, PT, R13, R4.reuse, RZ ;  /* 0x000000040dff7210 */ /* 0x080fe20007f7e0ff */
[----:B----4-:R-:W-:Y:S01]  /*2a90*/  IMAD.SHL.U32 R11, R3, 0x2, RZ ;  /* 0x00000002030b7824 */ /* 0x010fe200078e00ff */
[----:B------:R0:W-:Y:S01]  /*2aa0*/  STL [R1+0x1c4], R10 ;  /* 0x0001c40a01007387 */ /* 0x0001e20000100800 */
[----:B------:R-:W-:-:S02]  /*2ab0*/  IADD3 RZ, P2, PT, R15, R4, RZ ;  /* 0x000000040fff7210 */ /* 0x000fc40007f5e0ff */
[----:B-----5:R-:W-:Y:S01]  /*2ac0*/  LEA.HI.X.SX32 R2, R9, R31, 0x1, P4 ;  /* 0x0000001f09027211 */ /* 0x020fe200020f0eff */
[----:B------:R-:W-:Y:S01]  /*2ad0*/  IMAD R31, R3, 0xc, RZ ;  /* 0x0000000c031f7824 */ /* 0x000fe200078e02ff */
[-C--:B------:R-:W-:Y:S01]  /*2ae0*/  IADD3 RZ, P4, PT, R11, R4.reuse, RZ ;  /* 0x000000040bff7210 */ /* 0x080fe20007f9e0ff */
[----:B------:R-:W-:Y:S01]  /*2af0*/  IMAD R3, R3, 0x3f, RZ ;  /* 0x0000003f03037824 */ /* 0x000fe200078e02ff */
[-C--:B------:R-:W-:Y:S01]  /*2b00*/  LEA.HI.X.SX32 R13, R13, R5.reuse, 0x1, P3 ;  /* 0x000000050d0d7211 */ /* 0x080fe200018f0eff */
[----:B------:R4:W-:Y:S01]  /*2b10*/  STL [R1+0x1cc], R7 ;  /* 0x0001cc0701007387 */ /* 0x0009e20000100800 */
[----:B------:R-:W-:Y:S02]  /*2b20*/  LEA.HI.X.SX32 R11, R11, R5, 0x1, P4 ;  /* 0x000000050b0b7211 */ /* 0x000fe400020f0eff */
[-C--:B------:R-:W-:Y:S01]  /*2b30*/  IADD3 R9, P6, PT, R17, R4.reuse, RZ ;  /* 0x0000000411097210 */ /* 0x080fe20007fde0ff */
[----:B------:R5:W-:Y:S01]  /*2b40*/  STL [R1+0x1d4], R2 ;  /* 0x0001d40201007387 */ /* 0x000be20000100800 */
[----:B0-----:R-:W-:-:S02]  /*2b50*/  IADD3 R10, P5, PT, R19, R4, RZ ;  /* 0x00000004130a7210 */ /* 0x001fc40007fbe0ff */
[-C--:B------:R-:W-:Y:S01]  /*2b60*/  IADD3 R12, P4, PT, R21, R4.reuse, RZ ;  /* 0x00000004150c7210 */ /* 0x080fe20007f9e0ff */
[----:B------:R0:W-:Y:S01]  /*2b70*/  STL [R1+0x1dc], R0 ;  /* 0x0001dc0001007387 */ /* 0x0001e20000100800 */
[----:B------:R-:W-:Y:S01]  /*2b80*/  IADD3 R14, P3, PT, R23, R4, RZ ;  /* 0x00000004170e7210 */ /* 0x000fe20007f7e0ff */
[----:B----4-:R-:W-:Y:S01]  /*2b90*/  IMAD.MOV.U32 R7, RZ, RZ, -0x800000 ;  /* 0xff800000ff077424 */ /* 0x010fe200078e00ff */
[-C--:B------:R-:W-:Y:S02]  /*2ba0*/  LEA.HI.X.SX32 R15, R15, R5.reuse, 0x1, P2 ;  /* 0x000000050f0f7211 */ /* 0x080fe400010f0eff */
[-C--:B------:R-:W-:Y:S01]  /*2bb0*/  LEA.HI.X.SX32 R17, R17, R5.reuse, 0x1, P6 ;  /* 0x0000000511117211 */ /* 0x080fe200030f0eff */
[----:B-----5:R-:W-:Y:S01]  /*2bc0*/  IMAD.MOV.U32 R2, RZ, RZ, -0x800000 ;  /* 0xff800000ff027424 */ /* 0x020fe200078e00ff */
[-C--:B------:R-:W-:Y:S02]  /*2bd0*/  LEA.HI.X.SX32 R19, R19, R5.reuse, 0x1, P5 ;  /* 0x0000000513137211 */ /* 0x080fe400028f0eff */
[-C--:B------:R-:W-:Y:S01]  /*2be0*/  LEA.HI.X.SX32 R21, R21, R5.reuse, 0x1, P4 ;  /* 0x0000000515157211 */ /* 0x080fe200020f0eff */
[----:B0-----:R-:W-:Y:S01]  /*2bf0*/  IMAD.MOV.U32 R0, RZ, RZ, -0x800000 ;  /* 0xff800000ff007424 */ /* 0x001fe200078e00ff */
[----:B------:R-:W-:-:S02]  /*2c00*/  LEA.HI.X.SX32 R23, R23, R5, 0x1, P3 ;  /* 0x0000000517177211 */ /* 0x000fc400018f0eff */
[-C--:B------:R-:W-:Y:S02]  /*2c10*/  IADD3 R16, P2, PT, R25, R4.reuse, RZ ;  /* 0x0000000419107210 */ /* 0x080fe40007f5e0ff */
[-C--:B------:R-:W-:Y:S02]  /*2c20*/  IADD3 R18, P6, PT, R27, R4.reuse, RZ ;  /* 0x000000041b127210 */ /* 0x080fe40007fde0ff */
[-C--:B------:R-:W-:Y:S02]  /*2c30*/  IADD3 R20, P5, PT, R29, R4.reuse, RZ ;  /* 0x000000041d147210 */ /* 0x080fe40007fbe0ff */
[-C--:B------:R-:W-:Y:S02]  /*2c40*/  IADD3 R22, P4, PT, R31, R4.reuse, RZ ;  /* 0x000000041f167210 */ /* 0x080fe40007f9e0ff */
[----:B------:R-:W-:Y:S02]  /*2c50*/  IADD3 R24, P3, PT, R33, R4, RZ ;  /* 0x0000000421187210 */ /* 0x000fe40007f7e0ff */
[----:B------:R-:W-:-:S02]  /*2c60*/  LEA.HI.X.SX32 R25, R25, R5, 0x1, P2 ;  /* 0x0000000519197211 */ /* 0x000fc400010f0eff */
[-C--:B------:R-:W-:Y:S02]  /*2c70*/  LEA.HI.X.SX32 R27, R27, R5.reuse, 0x1, P6 ;  /* 0x000000051b1b7211 */ /* 0x080fe400030f0eff */
[-C--:B------:R-:W-:Y:S02]  /*2c80*/  LEA.HI.X.SX32 R29, R29, R5.reuse, 0x1, P5 ;  /* 0x000000051d1d7211 */ /* 0x080fe400028f0eff */
[-C--:B------:R-:W-:Y:S02]  /*2c90*/  LEA.HI.X.SX32 R31, R31, R5.reuse, 0x1, P4 ;  /* 0x000000051f1f7211 */ /* 0x080fe400020f0eff */
[----:B------:R-:W-:Y:S02]  /*2ca0*/  LEA.HI.X.SX32 R33, R33, R5, 0x1, P3 ;  /* 0x0000000521217211 */ /* 0x000fe400018f0eff */
[-C--:B------:R-:W-:Y:S02]  /*2cb0*/  IADD3 R26, P2, PT, R35, R4.reuse, RZ ;  /* 0x00000004231a7210 */ /* 0x080fe40007f5e0ff */
[----:B------:R-:W-:-:S02]  /*2cc0*/  IADD3 R28, P6, PT, R36, R4, RZ ;  /* 0x00000004241c7210 */ /* 0x000fc40007fde0ff */
[-C--:B------:R-:W-:Y:S02]  /*2cd0*/  IADD3 R30, P5, PT, R37, R4.reuse, RZ ;  /* 0x00000004251e7210 */ /* 0x080fe40007fbe0ff */
[-C--:B------:R-:W-:Y:S02]  /*2ce0*/  IADD3 R32, P4, PT, R38, R4.reuse, RZ ;  /* 0x0000000426207210 */ /* 0x080fe40007f9e0ff */
[----:B------:R-:W-:Y:S02]  /*2cf0*/  IADD3 R34, P3, PT, R39, R4, RZ ;  /* 0x0000000427227210 */ /* 0x000fe40007f7e0ff */
[-C--:B------:R-:W-:Y:S02]  /*2d00*/  LEA.HI.X.SX32 R35, R35, R5.reuse, 0x1, P2 ;  /* 0x0000000523237211 */ /* 0x080fe400010f0eff */
[-C--:B------:R-:W-:Y:S02]  /*2d10*/  LEA.HI.X.SX32 R36, R36, R5.reuse, 0x1, P6 ;  /* 0x0000000524247211 */ /* 0x080fe400030f0eff */
[----:B------:R-:W-:-:S02]  /*2d20*/  LEA.HI.X.SX32 R37, R37, R5, 0x1, P5 ;  /* 0x0000000525257211 */ /* 0x000fc400028f0eff */
[-C--:B------:R-:W-:Y:S02]  /*2d30*/  LEA.HI.X.SX32 R38, R38, R5.reuse, 0x1, P4 ;  /* 0x0000000526267211 */ /* 0x080fe400020f0eff */
[----:B------:R-:W-:Y:S02]  /*2d40*/  LEA.HI.X.SX32 R39, R39, R5, 0x1, P3 ;  /* 0x0000000527277211 */ /* 0x000fe400018f0eff */
[-C--:B------:R-:W-:Y:S02]  /*2d50*/  IADD3 R47, P2, PT, R46, R4.reuse, RZ ;  /* 0x000000042e2f7210 */ /* 0x080fe40007f5e0ff */
[-C--:B------:R-:W-:Y:S02]  /*2d60*/  IADD3 R126, P6, PT, R125, R4.reuse, RZ ;  /* 0x000000047d7e7210 */ /* 0x080fe40007fde0ff */
[-C--:B------:R-:W-:Y:S02]  /*2d70*/  IADD3 R128, P5, PT, R127, R4.reuse, RZ ;  /* 0x000000047f807210 */ /* 0x080fe40007fbe0ff */
[----:B------:R-:W-:-:S02]  /*2d80*/  IADD3 R136, P4, PT, R129, R4, RZ ;  /* 0x0000000481887210 */ /* 0x000fc40007f9e0ff */
[----:B------:R-:W-:Y:S02]  /*2d90*/  IADD3 R138, P3, PT, R137, R4, RZ ;  /* 0x00000004898a7210 */ /* 0x000fe40007f7e0ff */
[-C--:B------:R-:W-:Y:S02]  /*2da0*/  LEA.HI.X.SX32 R46, R46, R5.reuse, 0x1, P2 ;  /* 0x000000052e2e7211 */ /* 0x080fe400010f0eff */
[-C--:B------:R-:W-:Y:S02]  /*2db0*/  LEA.HI.X.SX32 R125, R125, R5.reuse, 0x1, P6 ;  /* 0x000000057d7d7211 */ /* 0x080fe400030f0eff */
[-C--:B------:R-:W-:Y:S02]  /*2dc0*/  LEA.HI.X.SX32 R127, R127, R5.reuse, 0x1, P5 ;  /* 0x000000057f7f7211 */ /* 0x080fe400028f0eff */
[-C--:B------:R-:W-:Y:S02]  /*2dd0*/  LEA.HI.X.SX32 R129, R129, R5.reuse, 0x1, P4 ;  /* 0x0000000581817211 */ /* 0x080fe400020f0eff */
        /* <DEDUP_REMOVED lines=61> */
[CC--:B------:R-:W-:Y:S02]  /*31b0*/  IADD3 R206, P2, PT, R205.reuse, R4.reuse, RZ ;  /* 0x00000004cdce7210 */ /* 0x0c0fe40007f5e0ff */
        /* <DEDUP_REMOVED lines=18> */
[----:B-123--:R-:W-:-:S07]  /*32e0*/  LEA.HI.X.SX32 R243, R3, R5, 0x1, P3 ;  /* 0x0000000503f37211 */ /* 0x00efce00018f0eff */
.L_x_1:
[----:B------:R-:W-:Y:S02]  /*32f0*/  USHF.R.S32.HI UR8, URZ, 0x1f, UR4 ;  /* 0x0000001fff087899 */ /* 0x000fe40008011404 */
[----:B------:R-:W-:Y:S01]  /*3300*/  IADD3 RZ, P2, PT, R4, UR4, RZ ;  /* 0x0000000404ff7c10 */ /* 0x000fe2000ff5e0ff */
[----:B------:R-:W-:Y:S02]  /*3310*/  USHF.R.S32.HI UR16, URZ, 0x1f, UR4 ;  /* 0x0000001fff107899 */ /* 0x000fe40008011404 */
[----:B------:R-:W-:Y:S01]  /*3320*/  IADD3 R50, P3, PT, R9, UR4, RZ ;  /* 0x0000000409327c10 */ /* 0x000fe2000ff7e0ff */
[----:B------:R-:W0:Y:S01]  /*3330*/  LDC R124, c[0x0][0x3c4] ;  /* 0x0000f100ff7c7b82 */ /* 0x000e220000000800 */
[----:B------:R-:W2:Y:S01]  /*3340*/  LDL R246, [R1+0x8] ;  /* 0x0000080001f67983 */ /* 0x000ea20000100800 */
[----:B------:R-:W-:Y:S02]  /*3350*/  IADD3.X R41, PT, PT, R5, UR8, RZ, P2, !PT ;  /* 0x0000000805297c10 */ /* 0x000fe400097fe4ff */
[----:B------:R-:W-:Y:S01]  /*3360*/  IADD3 R48, P2, PT, R10, UR4, RZ ;  /* 0x000000040a307c10 */ /* 0x000fe2000ff5e0ff */
[----:B------:R-:W3:Y:S01]  /*3370*/  LDL R244, [R1+0x10] ;  /* 0x0000100001f47983 */ /* 0x000ee20000100800 */
[----:B------:R-:W-:-:S02]  /*3380*/  IADD3.X R51, PT, PT, R17, UR16, RZ, P3, !PT ;  /* 0x0000001011337c10 */ /* 0x000fc40009ffe4ff */
[----:B------:R-:W-:Y:S01]  /*3390*/  IADD3 R86, P3, PT, R12, UR4, RZ ;  /* 0x000000040c567c10 */ /* 0x000fe2000ff7e0ff */
[----:B------:R-:W4:Y:S01]  /*33a0*/  LDL R242, [R1+0x4] ;  /* 0x0000040001f27983 */ /* 0x000f220000100800 */
[----:B------:R-:W-:Y:S02]  /*33b0*/  IADD3.X R49, PT, PT, R19, UR16, RZ, P2, !PT ;  /* 0x0000001013317c10 */ /* 0x000fe400097fe4ff */
[----:B------:R-:W-:Y:S01]  /*33c0*/  IADD3.X R87, PT, PT, R21, UR16, RZ, P3, !PT ;  /* 0x0000001015577c10 */ /* 0x000fe20009ffe4ff */
[----:B------:R-:W5:Y:S01]  /*33d0*/  LDG.E.U8 R50, desc[UR12][R50.64] ;  /* 0x0000000c32327981 */ /* 0x000f62000c1e1100 */
[----:B------:R-:W-:Y:S02]  /*33e0*/  IADD3 R88, P2, PT, R14, UR4, RZ ;  /* 0x000000040e587c10 */ /* 0x000fe4000ff5e0ff */
[----:B------:R-:W-:Y:S01]  /*33f0*/  IADD3 R84, P3, PT, R16, UR4, RZ ;  /* 0x0000000410547c10 */ /* 0x000fe2000ff7e0ff */
[----:B------:R-:W2:Y:S01]  /*3400*/  LDG.E.U8 R49, desc[UR12][R48.64] ;  /* 0x0000000c30317981 */ /* 0x000ea2000c1e1100 */
[----:B------:R-:W-:-:S02]  /*3410*/  IADD3.X R89, PT, PT, R23, UR16, RZ, P2, !PT ;  /* 0x0000001017597c10 */ /* 0x000fc400097fe4ff */
[----:B------:R-:W-:Y:S01]  /*3420*/  IADD3.X R85, PT, PT, R25, UR16, RZ, P3, !PT ;  /* 0x0000001019557c10 */ /* 0x000fe20009ffe4ff */
[----:B------:R-:W2:Y:S04]  /*3430*/  LDL R240, [R1+0x18] ;  /* 0x0000180001f07983 */ /* 0x000ea80000100800 */
[----:B------:R-:W2:Y:S04]  /*3440*/  LDG.E.U8 R3, desc[UR12][R88.64] ;  /* 0x0000000c58037981 */ /* 0x000ea8000c1e1100 */
[----:B------:R1:W2:Y:S04]  /*3450*/  LDG.E.U8 R48, desc[UR12][R86.64] ;  /* 0x0000000c56307981 */ /* 0x0002a8000c1e1100 */
[----:B------:R-:W2:Y:S04]  /*3460*/  LDG.E.U8 R85, desc[UR12][R84.64] ;  /* 0x0000000c54557981 */ /* 0x000ea8000c1e1100 */
[----:B------:R-:W2:Y:S01]  /*3470*/  LDL R238, [R1+0xc] ;  /* 0x00000c0001ee7983 */ /* 0x000ea20000100800 */
[----:B-1----:R-:W-:-:S02]  /*3480*/  IADD3 R86, P2, PT, R18, UR4, RZ ;  /* 0x0000000412567c10 */ /* 0x002fc4000ff5e0ff */
[----:B------:R-:W-:Y:S01]  /*3490*/  IADD3 R88, P3, PT, R20, UR4, RZ ;  /* 0x0000000414587c10 */ /* 0x000fe2000ff7e0ff */
[----:B------:R-:W2:Y:S01]  /*34a0*/  LDL R236, [R1+0x20] ;  /* 0x0000200001ec7983 */ /* 0x000ea20000100800 */
[----:B------:R-:W-:Y:S02]  /*34b0*/  IADD3.X R87, PT, PT, R27, UR16, RZ, P2, !PT ;  /* 0x000000101b577c10 */ /* 0x000fe400097fe4ff */
[----:B------:R-:W-:Y:S01]  /*34c0*/  IADD3 R92, P2, PT, R22, UR4, RZ ;  /* 0x00000004165c7c10 */ /* 0x000fe2000ff5e0ff */
[----:B------:R-:W2:Y:S01]  /*34d0*/  LDL R234, [R1+0x14] ;  /* 0x0000140001ea7983 */ /* 0x000ea20000100800 */
[----:B------:R-:W-:-:S03]  /*34e0*/  IADD3.X R89, PT, PT, R29, UR16, RZ, P3, !PT ;  /* 0x000000101d597c10 */ /* 0x000fc60009ffe4ff */
[----:B------:R1:W2:Y:S01]  /*34f0*/  LDG.E.U8 R84, desc[UR12][R86.64] ;  /* 0x0000000c56547981 */ /* 0x0002a2000c1e1100 */
[----:B------:R-:W-:-:S03]  /*3500*/  IADD3.X R93, PT, PT, R31, UR16, RZ, P2, !PT ;  /* 0x000000101f5d7c10 */ /* 0x000fc600097fe4ff */
[----:B------:R0:W2:Y:S04]  /*3510*/  LDG.E.U8 R51, desc[UR12][R88.64] ;  /* 0x0000000c58337981 */ /* 0x0000a8000c1e1100 */
[----:B------:R-:W2:Y:S01]  /*3520*/  LDG.E.U8 R92, desc[UR12][R92.64] ;  /* 0x0000000c5c5c7981 */ /* 0x000ea2000c1e1100 */
[----:B-1----:R-:W-:-:S03]  /*3530*/  IADD3 R86, P3, PT, R24, UR4, RZ ;  /* 0x0000000418567c10 */ /* 0x002fc6000ff7e0ff */
[----:B------:R-:W2:Y:S01]  /*3540*/  LDL R232, [R1+0x28] ;  /* 0x0000280001e87983 */ /* 0x000ea20000100800 */
[----:B------:R-:W-:Y:S02]  /*3550*/  IADD3.X R87, PT, PT, R33, UR16, RZ, P3, !PT ;  /* 0x0000001021577c10 */ /* 0x000fe40009ffe4ff */
[----:B0-----:R-:W-:Y:S01]  /*3560*/  IADD3 R88, P2, PT, R26, UR4, RZ ;  /* 0x000000041a587c10 */ /* 0x001fe2000ff5e0ff */
[----:B------:R-:W2:Y:S01]  /*3570*/  LDL R231, [R1+0x1c] ;  /* 0x00001c0001e77983 */ /* 0x000ea20000100800 */
[----:B------:R-:W-:Y:S02]  /*3580*/  IADD3 R90, P3, PT, R28, UR4, RZ ;  /* 0x000000041c5a7c10 */ /* 0x000fe4000ff7e0ff */
[----:B------:R-:W-:Y:S01]  /*3590*/  IADD3.X R89, PT, PT, R35, UR16, RZ, P2, !PT ;  /* 0x0000001023597c10 */ /* 0x000fe200097fe4ff */
[----:B------:R0:W2:Y:S01]  /*35a0*/  LDG.E.U8 R93, desc[UR12][R86.64] ;  /* 0x0000000c565d7981 */ /* 0x0000a2000c1e1100 */
[----:B------:R-:W-:-:S03]  /*35b0*/  IADD3.X R91, PT, PT, R36, UR16, RZ, P3, !PT ;  /* 0x00000010245b7c10 */ /* 0x000fc60009ffe4ff */
[----:B------:R1:W2:Y:S04]  /*35c0*/  LDG.E.U8 R94, desc[UR12][R88.64] ;  /* 0x0000000c585e7981 */ /* 0x0002a8000c1e1100 */
[----:B------:R1:W2:Y:S01]  /*35d0*/  LDG.E.U8 R95, desc[UR12][R90.64] ;  /* 0x0000000c5a5f7981 */ /* 0x0002a2000c1e1100 */
[----:B0-----:R-:W-:-:S03]  /*35e0*/  IADD3 R86, P2, PT, R30, UR4, RZ ;  /* 0x000000041e567c10 */ /* 0x001fc6000ff5e0ff */
[----:B------:R-:W2:Y:S01]  /*35f0*/  LDL R229, [R1+0x30] ;  /* 0x0000300001e57983 */ /* 0x000ea20000100800 */
[----:B------:R-:W-:Y:S02]  /*3600*/  IADD3.X R87, PT, PT, R37, UR16, RZ, P2, !PT ;  /* 0x0000001025577c10 */ /* 0x000fe400097fe4ff */
[----:B-1----:R-:W-:Y:S01]  /*3610*/  IADD3 R88, P3, PT, R32, UR4, RZ ;  /* 0x0000000420587c10 */ /* 0x002fe2000ff7e0ff */
[----:B------:R-:W-:Y:S01]  /*3620*/  VIADD R40, R4, UR4 ;  /* 0x0000000404287c36 */ /* 0x000fe20008000000 */
[----:B------:R-:W-:Y:S01]  /*3630*/  IADD3 R90, P2, PT, R34, UR4, RZ ;  /* 0x00000004225a7c10 */ /* 0x000fe2000ff5e0ff */
[----:B------:R0:W2:Y:S01]  /*3640*/  LDG.E.U8 R96, desc[UR12][R86.64] ;  /* 0x0000000c56607981 */ /* 0x0000a2000c1e1100 */
[----:B------:R-:W-:Y:S02]  /*3650*/  IADD3.X R89, PT, PT, R38, UR16, RZ, P3, !PT ;  /* 0x0000001026597c10 */ /* 0x000fe40009ffe4ff */
[----:B------:R-:W-:Y:S01]  /*3660*/  IADD3.X R91, PT, PT, R39, UR16, RZ, P2, !PT ;  /* 0x00000010275b7c10 */ /* 0x000fe200097fe4ff */
[----:B------:R-:W2:Y:S04]  /*3670*/  LDG.E.U8 R41, desc[UR12][R40.64] ;  /* 0x0000000c28297981 */ /* 0x000ea8000c1e1100 */
[----:B------:R1:W2:Y:S01]  /*3680*/  LDG.E.U8 R97, desc[UR12][R88.64] ;  /* 0x0000000c58617981 */ /* 0x0002a2000c1e1100 */
[----:B0-----:R-:W-:-:S03]  /*3690*/  IADD3 R86, P3, PT, R47, UR4, RZ ;  /* 0x000000042f567c10 */ /* 0x001fc6000ff7e0ff */
[----:B------:R0:W2:Y:S01]  /*36a0*/  LDG.E.U8 R98, desc[UR12][R90.64] ;  /* 0x0000000c5a627981 */ /* 0x0000a2000c1e1100 */
[----:B------:R-:W-:Y:S01]  /*36b0*/  IADD3.X R87, PT, PT, R46, UR16, RZ, P3, !PT ;  /* 0x000000102e577c10 */ /* 0x000fe20009ffe4ff */
[----:B------:R-:W2:Y:S01]  /*36c0*/  S2R R227, SR_TID.X ;  /* 0x0000000000e37919 */ /* 0x000ea20000002100 */
[----:B-1----:R-:W-:-:S03]  /*36d0*/  IADD3 R88, P2, PT, R126, UR4, RZ ;  /* 0x000000047e587c10 */ /* 0x002fc6000ff5e0ff */
[----:B------:R1:W2:Y:S01]  /*36e0*/  LDG.E.U8 R99, desc[UR12][R86.64] ;  /* 0x0000000c56637981 */ /* 0x0002a2000c1e1100 */
[----:B0-----:R-:W-:Y:S02]  /*36f0*/  IADD3 R90, P3, PT, R128, UR4, RZ ;  /* 0x00000004805a7c10 */ /* 0x001fe4000ff7e0ff */
[----:B------:R-:W-:Y:S01]  /*3700*/  IADD3.X R89, PT, PT, R125, UR16, RZ, P2, !PT ;  /* 0x000000107d597c10 */ /* 0x000fe200097fe4ff */
[----:B------:R-:W0:Y:S01]  /*3710*/  S2R R235, SR_TID.X ;  /* 0x0000000000eb7919 */ /* 0x000e220000002100 */
[----:B------:R-:W-:-:S03]  /*3720*/  IADD3.X R91, PT, PT, R127, UR16, RZ, P3, !PT ;  /* 0x000000107f5b7c10 */ /* 0x000fc60009ffe4ff */
[----:B------:R1:W2:Y:S02]  /*3730*/  LDG.E.U8 R100, desc[UR12][R88.64] ;  /* 0x0000000c58647981 */ /* 0x0002a4000c1e1100 */
[----:B-1----:R-:W-:Y:S02]  /*3740*/  IADD3 R86, P2, PT, R136, UR4, RZ ;  /* 0x0000000488567c10 */ /* 0x002fe4000ff5e0ff */
[----:B------:R1:W2:Y:S02]  /*3750*/  LDG.E.U8 R101, desc[UR12][R90.64] ;  /* 0x0000000c5a657981 */ /* 0x0002a4000c1e1100 */
[----:B------:R-:W-:Y:S02]  /*3760*/  IADD3.X R87, PT, PT, R129, UR16, RZ, P2, !PT ;  /* 0x0000001081577c10 */ /* 0x000fe400097fe4ff */
[----:B------:R1:W-:Y:S01]  /*3770*/  STL [R1+0x1e8], R44 ;  /* 0x0001e82c01007387 */ /* 0x0003e20000100800 */
[----:B------:R-:W-:-:S03]  /*3780*/  IADD3 R88, P3, PT, R138, UR4, RZ ;  /* 0x000000048a587c10 */ /* 0x000fc6000ff7e0ff */
[----:B------:R0:W2:Y:S01]  /*3790*/  LDG.E.U8 R102, desc[UR12][R86.64] ;  /* 0x0000000c56667981 */ /* 0x0000a2000c1e1100 */
[----:B-1----:R-:W-:Y:S02]  /*37a0*/  IADD3 R90, P2, PT, R140, UR4, RZ ;  /* 0x000000048c5a7c10 */ /* 0x002fe4000ff5e0ff */
[----:B------:R-:W-:Y:S02]  /*37b0*/  IADD3.X R89, PT, PT, R137, UR16, RZ, P3, !PT ;  /* 0x0000001089597c10 */ /* 0x000fe40009ffe4ff */
[----:B------:R-:W-:Y:S01]  /*37c0*/  IADD3.X R91, PT, PT, R139, UR16, RZ, P2, !PT ;  /* 0x000000108b5b7c10 */ /* 0x000fe200097fe4ff */
[----:B------:R-:W2:Y:S01]  /*37d0*/  LDL R44, [R1] ;  /* 0x00000000012c7983 */ /* 0x000ea20000100800 */
[----:B0-----:R-:W-:-:S03]  /*37e0*/  IADD3 R86, P3, PT, R142, UR4, RZ ;  /* 0x000000048e567c10 */ /* 0x001fc6000ff7e0ff */
[----:B------:R0:W2:Y:S01]  /*37f0*/  LDG.E.U8 R103, desc[UR12][R88.64] ;  /* 0x0000000c58677981 */ /* 0x0000a2000c1e1100 */
[----:B------:R-:W-:-:S03]  /*3800*/  IADD3.X R87, PT, PT, R141, UR16, RZ, P3, !PT ;  /* 0x000000108d577c10 */ /* 0x000fc60009ffe4ff */
[----:B------:R1:W2:Y:S04]  /*3810*/  LDG.E.U8 R104, desc[UR12][R90.64] ;  /* 0x0000000c5a687981 */ /* 0x0002a8000c1e1100 */
[----:B------:R1:W2:Y:S01]  /*3820*/  LDG.E.U8 R105, desc[UR12][R86.64] ;  /* 0x0000000c56697981 */ /* 0x0002a2000c1e1100 */
[----:B0-----:R-:W-:-:S03]  /*3830*/  IADD3 R88, P2, PT, R144, UR4, RZ ;  /* 0x0000000490587c10 */ /* 0x001fc6000ff5e0ff */
[----:B------:R0:W-:Y:S01]  /*3840*/  STL [R1+0x1e4], R45 ;  /* 0x0001e42d01007387 */ /* 0x0001e20000100800 */
[----:B-1----:R-:W-:Y:S02]  /*3850*/  IADD3 R90, P3, PT, R146, UR4, RZ ;  /* 0x00000004925a7c10 */ /* 0x002fe4000ff7e0ff */
[----:B------:R-:W-:Y:S02]  /*3860*/  IADD3.X R89, PT, PT, R143, UR16, RZ, P2, !PT ;  /* 0x000000108f597c10 */ /* 0x000fe400097fe4ff */
[----:B------:R-:W-:Y:S02]  /*3870*/  IADD3 R86, P2, PT, R148, UR4, RZ ;  /* 0x0000000494567c10 */ /* 0x000fe4000ff5e0ff */
[----:B------:R-:W-:Y:S01]  /*3880*/  IADD3.X R91, PT, PT, R145, UR16, RZ, P3, !PT ;  /* 0x00000010915b7c10 */ /* 0x000fe20009ffe4ff */
[----:B------:R1:W2:Y:S01]  /*3890*/  LDG.E.U8 R106, desc[UR12][R88.64] ;  /* 0x0000000c586a7981 */ /* 0x0002a2000c1e1100 */
[----:B------:R-:W-:-:S03]  /*38a0*/  IADD3.X R87, PT, PT, R147, UR16, RZ, P2, !PT ;  /* 0x0000001093577c10 */ /* 0x000fc600097fe4ff */
[----:B------:R0:W2:Y:S04]  /*38b0*/  LDG.E.U8 R107, desc[UR12][R90.64] ;  /* 0x0000000c5a6b7981 */ /* 0x0000a8000c1e1100 */
[----:B------:R0:W2:Y:S01]  /*38c0*/  LDG.E.U8 R108, desc[UR12][R86.64] ;  /* 0x0000000c566c7981 */ /* 0x0000a2000c1e1100 */
[----:B-1----:R-:W-:-:S03]  /*38d0*/  IADD3 R88, P3, PT, R150, UR4, RZ ;  /* 0x0000000496587c10 */ /* 0x002fc6000ff7e0ff */
[----:B0-----:R-:W2:Y:S01]  /*38e0*/  LDL R45, [R1+0x2c] ;  /* 0x00002c00012d7983 */ /* 0x001ea20000100800 */
[----:B------:R-:W-:Y:S02]  /*38f0*/  IADD3 R90, P2, PT, R152, UR4, RZ ;  /* 0x00000004985a7c10 */ /* 0x000fe4000ff5e0ff */
[----:B------:R-:W-:Y:S02]  /*3900*/  IADD3.X R89, PT, PT, R149, UR16, RZ, P3, !PT ;  /* 0x0000001095597c10 */ /* 0x000fe40009ffe4ff */
[----:B------:R-:W-:Y:S02]  /*3910*/  IADD3 R86, P3, PT, R154, UR4, RZ ;  /* 0x000000049a567c10 */ /* 0x000fe4000ff7e0ff */
[----:B------:R-:W-:Y:S01]  /*3920*/  IADD3.X R91, PT, PT, R151, UR16, RZ, P2, !PT ;  /* 0x00000010975b7c10 */ /* 0x000fe200097fe4ff */
[----:B------:R0:W2:Y:S01]  /*3930*/  LDG.E.U8 R109, desc[UR12][R88.64] ;  /* 0x0000000c586d7981 */ /* 0x0000a2000c1e1100 */
[----:B------:R-:W-:-:S03]  /*3940*/  IADD3.X R87, PT, PT, R153, UR16, RZ, P3, !PT ;  /* 0x0000001099577c10 */ /* 0x000fc60009ffe4ff */
[----:B------:R1:W2:Y:S04]  /*3950*/  LDG.E.U8 R110, desc[UR12][R90.64] ;  /* 0x0000000c5a6e7981 */ /* 0x0002a8000c1e1100 */
[----:B------:R1:W2:Y:S01]  /*3960*/  LDG.E.U8 R111, desc[UR12][R86.64] ;  /* 0x0000000c566f7981 */ /* 0x0002a2000c1e1100 */
[----:B0-----:R-:W-:Y:S02]  /*3970*/  IADD3 R88, P2, PT, R156, UR4, RZ ;  /* 0x000000049c587c10 */ /* 0x001fe4000ff5e0ff */
[----:B-1----:R-:W-:Y:S02]  /*3980*/  IADD3 R90, P3, PT, R158, UR4, RZ ;  /* 0x000000049e5a7c10 */ /* 0x002fe4000ff7e0ff */
[----:B------:R-:W-:Y:S02]  /*3990*/  IADD3.X R89, PT, PT, R155, UR16, RZ, P2, !PT ;  /* 0x000000109b597c10 */ /* 0x000fe400097fe4ff */
[----:B------:R-:W-:-:S02]  /*39a0*/  IADD3 R86, P2, PT, R160, UR4, RZ ;  /* 0x00000004a0567c10 */ /* 0x000fc4000ff5e0ff */
        /* <DEDUP_REMOVED lines=44> */
[----:B---3--:R-:W-:-:S02]  /*3c70*/  IADD3 R86, P3, PT, R190, UR4, RZ ;  /* 0x00000004be567c10 */ /* 0x008fc4000ff7e0ff */
[----:B------:R-:W-:Y:S01]  /*3c80*/  IADD3.X R91, PT, PT, R187, UR16, RZ, P2, !PT ;  /* 0x00000010bb5b7c10 */ /* 0x000fe200097fe4ff */
[----:B------:R0:W3:Y:S01]  /*3c90*/  LDG.E.U8 R133, desc[UR12][R88.64] ;  /* 0x0000000c58857981 */ /* 0x0000e2000c1e1100 */
[----:B------:R-:W-:-:S03]  /*3ca0*/  IADD3.X R87, PT, PT, R189, UR16, RZ, P3, !PT ;  /* 0x00000010bd577c10 */ /* 0x000fc60009ffe4ff */
[----:B------:R1:W2:Y:S04]  /*3cb0*/  LDG.E.U8 R134, desc[UR12][R90.64] ;  /* 0x0000000c5a867981 */ /* 0x0002a8000c1e1100 */
[----:B------:R4:W2:Y:S01]  /*3cc0*/  LDG.E.U8 R135, desc[UR12][R86.64] ;  /* 0x0000000c56877981 */ /* 0x0008a2000c1e1100 */
[----:B0-----:R-:W-:Y:S02]  /*3cd0*/  IADD3 R88, P2, PT, R194, UR4, RZ ;  /* 0x00000004c2587c10 */ /* 0x001fe4000ff5e0ff */
[----:B-1----:R-:W-:Y:S02]  /*3ce0*/  IADD3 R90, P3, PT, R198, UR4, RZ ;  /* 0x00000004c65a7c10 */ /* 0x002fe4000ff7e0ff */
[----:B------:R-:W-:Y:S02]  /*3cf0*/  IADD3.X R89, PT, PT, R192, UR16, RZ, P2, !PT ;  /* 0x00000010c0597c10 */ /* 0x000fe400097fe4ff */
[----:B----4-:R-:W-:-:S02]  /*3d00*/  IADD3 R86, P2, PT, R202, UR4, RZ ;  /* 0x00000004ca567c10 */ /* 0x010fc4000ff5e0ff */
[----:B------:R-:W-:Y:S01]  /*3d10*/  IADD3.X R91, PT, PT, R196, UR16, RZ, P3, !PT ;  /* 0x00000010c45b7c10 */ /* 0x000fe20009ffe4ff */
[----:B------:R0:W4:Y:S01]  /*3d20*/  LDG.E.U8 R191, desc[UR12][R88.64] ;  /* 0x0000000c58bf7981 */ /* 0x000122000c1e1100 */
[----:B------:R-:W-:-:S03]  /*3d30*/  IADD3.X R87, PT, PT, R200, UR16, RZ, P2, !PT ;  /* 0x00000010c8577c10 */ /* 0x000fc600097fe4ff */
[----:B------:R1:W2:Y:S04]  /*3d40*/  LDG.E.U8 R193, desc[UR12][R90.64] ;  /* 0x0000000c5ac17981 */ /* 0x0002a8000c1e1100 */
[----:B------:R5:W3:Y:S01]  /*3d50*/  LDG.E.U8 R195, desc[UR12][R86.64] ;  /* 0x0000000c56c37981 */ /* 0x000ae2000c1e1100 */
[----:B0-----:R-:W-:Y:S02]  /*3d60*/  IADD3 R88, P3, PT, R204, UR4, RZ ;  /* 0x00000004cc587c10 */ /* 0x001fe4000ff7e0ff */
[----:B-1----:R-:W-:Y:S02]  /*3d70*/  IADD3 R90, P2, PT, R206, UR4, RZ ;  /* 0x00000004ce5a7c10 */ /* 0x002fe4000ff5e0ff */
[----:B------:R-:W-:Y:S02]  /*3d80*/  IADD3.X R89, PT, PT, R203, UR16, RZ, P3, !PT ;  /* 0x00000010cb597c10 */ /* 0x000fe40009ffe4ff */
[----:B-----5:R-:W-:-:S02]  /*3d90*/  IADD3 R86, P3, PT, R210, UR4, RZ ;  /* 0x00000004d2567c10 */ /* 0x020fc4000ff7e0ff */
[----:B------:R-:W-:Y:S01]  /*3da0*/  IADD3.X R91, PT, PT, R205, UR16, RZ, P2, !PT ;  /* 0x00000010cd5b7c10 */ /* 0x000fe200097fe4ff */
[----:B------:R0:W5:Y:S01]  /*3db0*/  LDG.E.U8 R197, desc[UR12][R88.64] ;  /* 0x0000000c58c57981 */ /* 0x000162000c1e1100 */
[----:B------:R-:W-:-:S03]  /*3dc0*/  IADD3.X R87, PT, PT, R208, UR16, RZ, P3, !PT ;  /* 0x00000010d0577c10 */ /* 0x000fc60009ffe4ff */
[----:B------:R1:W3:Y:S04]  /*3dd0*/  LDG.E.U8 R199, desc[UR12][R90.64] ;  /* 0x0000000c5ac77981 */ /* 0x0002e8000c1e1100 */
[----:B------:R1:W3:Y:S01]  /*3de0*/  LDG.E.U8 R201, desc[UR12][R86.64] ;  /* 0x0000000c56c97981 */ /* 0x0002e2000c1e1100 */
[----:B0-----:R-:W-:Y:S02]  /*3df0*/  IADD3 R88, P2, PT, R214, UR4, RZ ;  /* 0x00000004d6587c10 */ /* 0x001fe4000ff5e0ff */
[----:B-1----:R-:W-:Y:S02]  /*3e00*/  IADD3 R90, P3, PT, R218, UR4, RZ ;  /* 0x00000004da5a7c10 */ /* 0x002fe4000ff7e0ff */
[----:B------:R-:W-:Y:S02]  /*3e10*/  IADD3.X R89, PT, PT, R212, UR16, RZ, P2, !PT ;  /* 0x00000010d4597c10 */ /* 0x000fe400097fe4ff */
[----:B------:R-:W-:-:S02]  /*3e20*/  IADD3 R86, P2, PT, R222, UR4, RZ ;  /* 0x00000004de567c10 */ /* 0x000fc4000ff5e0ff */
[----:B------:R-:W-:Y:S01]  /*3e30*/  IADD3.X R91, PT, PT, R216, UR16, RZ, P3, !PT ;  /* 0x00000010d85b7c10 */ /* 0x000fe20009ffe4ff */
[----:B------:R0:W3:Y:S01]  /*3e40*/  LDG.E.U8 R207, desc[UR12][R88.64] ;  /* 0x0000000c58cf7981 */ /* 0x0000e2000c1e1100 */
[----:B------:R-:W-:-:S03]  /*3e50*/  IADD3.X R87, PT, PT, R220, UR16, RZ, P2, !PT ;  /* 0x00000010dc577c10 */ /* 0x000fc600097fe4ff */
[----:B------:R-:W3:Y:S01]  /*3e60*/  LDG.E.U8 R90, desc[UR12][R90.64] ;  /* 0x0000000c5a5a7981 */ /* 0x000ee2000c1e1100 */
[----:B0-----:R-:W-:-:S04]  /*3e70*/  IADD3 R88, P3, PT, R226, UR4, RZ ;  /* 0x00000004e2587c10 */ /* 0x001fc8000ff7e0ff */
[----:B------:R-:W-:Y:S01]  /*3e80*/  IADD3.X R89, PT, PT, R224, UR16, RZ, P3, !PT ;  /* 0x00000010e0597c10 */ /* 0x000fe20009ffe4ff */
[----:B------:R0:W4:Y:S04]  /*3e90*/  LDG.E.U8 R91, desc[UR12][R86.64] ;  /* 0x0000000c565b7981 */ /* 0x000128000c1e1100 */
[----:B------:R-:W4:Y:S01]  /*3ea0*/  LDG.E.U8 R88, desc[UR12][R88.64] ;  /* 0x0000000c58587981 */ /* 0x000f22000c1e1100 */
[----:B0-----:R-:W-:-:S04]  /*3eb0*/  IADD3 R86, P3, PT, R4, R124, RZ ;  /* 0x0000007c04567210 */ /* 0x001fc80007f7e0ff */
[----:B------:R-:W-:Y:S02]  /*3ec0*/  IADD3 RZ, P2, PT, R86, UR4, RZ ;  /* 0x0000000456ff7c10 */ /* 0x000fe4000ff5e0ff */
[----:B------:R-:W-:-:S04]  /*3ed0*/  LEA.HI.X.SX32 R40, R124, R5, 0x1, P3 ;  /* 0x000000057c287211 */ /* 0x000fc800018f0eff */
[----:B------:R-:W-:Y:S01]  /*3ee0*/  IADD3.X R87, PT, PT, R40, UR8, RZ, P2, !PT ;  /* 0x0000000828577c10 */ /* 0x000fe200097fe4ff */
[----:B------:R-:W-:Y:S02]  /*3ef0*/  IMAD.SHL.U32 R40, R124, 0x2, RZ ;  /* 0x000000027c287824 */ /* 0x000fe400078e00ff */
[----:B------:R-:W-:Y:S02]  /*3f00*/  VIADD R86, R86, UR4 ;  /* 0x0000000456567c36 */ /* 0x000fe40008000000 */
[----:B------:R-:W-:-:S03]  /*3f10*/  IMAD.IADD R40, R40, 0x1, R4 ;  /* 0x0000000128287824 */ /* 0x000fc600078e0204 */
[----:B------:R0:W4:Y:S02]  /*3f20*/  LDG.E.U8 R89, desc[UR12][R86.64] ;  /* 0x0000000c56597981 */ /* 0x000124000c1e1100 */
[C---:B------:R-:W-:Y:S01]  /*3f30*/  IADD3 RZ, P2, PT, R40.reuse, UR4, RZ ;  /* 0x0000000428ff7c10 */ /* 0x040fe2000ff5e0ff */
[----:B0-----:R-:W-:Y:S02]  /*3f40*/  VIADD R86, R40, UR4 ;  /* 0x0000000428567c36 */ /* 0x001fe40008000000 */
[----:B------:R-:W-:Y:S01]  /*3f50*/  IMAD R40, R124, 0x3, RZ ;  /* 0x000000037c287824 */ /* 0x000fe200078e02ff */
[----:B------:R-:W-:-:S03]  /*3f60*/  IADD3.X R87, PT, PT, R11, UR8, RZ, P2, !PT ;  /* 0x000000080b577c10 */ /* 0x000fc600097fe4ff */
[----:B------:R-:W-:Y:S02]  /*3f70*/  IMAD.IADD R40, R40, 0x1, R4 ;  /* 0x0000000128287824 */ /* 0x000fe400078e0204 */
[----:B------:R0:W5:Y:S03]  /*3f80*/  LDG.E.U8 R209, desc[UR12][R86.64] ;  /* 0x0000000c56d17981 */ /* 0x000166000c1e1100 */
[----:B------:R-:W-:Y:S01]  /*3f90*/  IADD3 RZ, P2, PT, R40, UR4, RZ ;  /* 0x0000000428ff7c10 */ /* 0x000fe2000ff5e0ff */
[----:B------:R-:W-:Y:S02]  /*3fa0*/  IMAD.SHL.U32 R124, R124, 0x4, RZ ;  /* 0x000000047c7c7824 */ /* 0x000fe400078e00ff */
[----:B0-----:R-:W-:Y:S01]  /*3fb0*/  VIADD R86, R40, UR4 ;  /* 0x0000000428567c36 */ /* 0x001fe20008000000 */
[----:B------:R-:W-:-:S05]  /*3fc0*/  IADD3.X R87, PT, PT, R13, UR8, RZ, P2, !PT ;  /* 0x000000080d577c10 */ /* 0x000fca00097fe4ff */
[----:B------:R0:W5:Y:S02]  /*3fd0*/  LDG.E.U8 R211, desc[UR12][R86.64] ;  /* 0x0000000c56d37981 */ /* 0x000164000c1e1100 */
[----:B0-----:R-:W-:-:S05]  /*3fe0*/  IMAD.IADD R86, R124, 0x1, R4 ;  /* 0x000000017c567824 */ /* 0x001fca00078e0204 */
[C---:B------:R-:W-:Y:S01]  /*3ff0*/  IADD3 RZ, P2, PT, R86.reuse, UR4, RZ ;  /* 0x0000000456ff7c10 */ /* 0x040fe2000ff5e0ff */
[----:B------:R-:W-:-:S03]  /*4000*/  VIADD R86, R86, UR4 ;  /* 0x0000000456567c36 */ /* 0x000fc60008000000 */
[----:B------:R-:W-:-:S05]  /*4010*/  IADD3.X R87, PT, PT, R15, UR8, RZ, P2, !PT ;  /* 0x000000080f577c10 */ /* 0x000fca00097fe4ff */
[----:B------:R0:W5:Y:S02]  /*4020*/  LDG.E.U8 R213, desc[UR12][R86.64] ;  /* 0x0000000c56d57981 */ /* 0x000164000c1e1100 */
[----:B0-----:R-:W-:-:S04]  /*4030*/  IADD3 R86, P2, PT, R230, UR4, RZ ;  /* 0x00000004e6567c10 */ /* 0x001fc8000ff5e0ff */
        /* <DEDUP_REMOVED lines=11> */
[----:B0-----:R-:W0:Y:S02]  /*40f0*/  S2R R87, SR_TID.X ;  /* 0x0000000000577919 */ /* 0x001e240000002100 */
[C---:B0-----:R-:W-:Y:S02]  /*4100*/  IMAD.SHL.U32 R40, R87.reuse, 0x80, RZ ;  /* 0x0000008057287824 */ /* 0x041fe400078e00ff */
[----:B------:R-:W-:-:S03]  /*4110*/  IMAD.SHL.U32 R124, R87, 0x40, RZ ;  /* 0x00000040577c7824 */ /* 0x000fc600078e00ff */
[----:B------:R-:W-:-:S04]  /*4120*/  LOP3.LUT R40, R40, 0x200, RZ, 0xc0, !PT ;  /* 0x0000020028287812 */ /* 0x000fc800078ec0ff */
[----:B------:R-:W-:Y:S02]  /*4130*/  LOP3.LUT R40, R40, 0x40, R124, 0xf8, !PT ;  /* 0x0000004028287812 */ /* 0x000fe400078ef87c */
[----:B------:R-:W-:-:S04]  /*4140*/  SHF.R.S32.HI R124, RZ, 0x1, R87 ;  /* 0x00000001ff7c7819 */ /* 0x000fc80000011457 */
[----:B------:R-:W-:Y:S02]  /*4150*/  SGXT R124, R124, 0x1 ;  /* 0x000000017c7c781a */ /* 0x000fe40000000200 */
[C---:B------:R-:W-:Y:S02]  /*4160*/  LOP3.LUT R221, R87.reuse, 0xe0, RZ, 0xc0, !PT ;  /* 0x000000e057dd7812 */ /* 0x040fe400078ec0ff */
[----:B------:R-:W-:Y:S02]  /*4170*/  LOP3.LUT R40, R40, 0x120, R124, 0xf8, !PT ;  /* 0x0000012028287812 */ /* 0x000fe400078ef87c */
[C---:B------:R-:W-:Y:S01]  /*4180*/  LOP3.LUT R124, R87.reuse, 0x7, RZ, 0xc0, !PT ;  /* 0x00000007577c7812 */ /* 0x040fe200078ec0ff */
[----:B------:R-:W-:Y:S01]  /*4190*/  IMAD.SHL.U32 R223, R87, 0x2, RZ ;  /* 0x0000000257df7824 */ /* 0x000fe200078e00ff */
[----:B------:R-:W-:-:S03]  /*41a0*/  SHF.R.S32.HI R225, RZ, 0x3, R87 ;  /* 0x00000003ffe17819 */ /* 0x000fc60000011457 */
[----:B------:R-:W-:Y:S01]  /*41b0*/  IMAD R221, R221, 0x4, R124 ;  /* 0x00000004dddd7824 */ /* 0x000fe200078e027c */
[----:B------:R-:W-:-:S03]  /*41c0*/  SGXT R225, R225, 0x1 ;  /* 0x00000001e1e1781a */ /* 0x000fc60000000200 */
[----:B------:R-:W-:-:S05]  /*41d0*/  IMAD.SHL.U32 R221, R221, 0x10, RZ ;  /* 0x00000010dddd7824 */ /* 0x000fca00078e00ff */
[----:B------:R-:W-:Y:S02]  /*41e0*/  LOP3.LUT R223, R221, 0x30, R223, 0x78, !PT ;  /* 0x00000030dddf7812 */ /* 0x000fe400078e78df */
[----:B------:R-:W-:Y:S01]  /*41f0*/  LOP3.LUT R221, R225, 0x90, RZ, 0xc0, !PT ;  /* 0x00000090e1dd7812 */ /* 0x000fe200078ec0ff */
[----:B------:R-:W-:Y:S02]  /*4200*/  USHF.R.S32.HI UR16, URZ, 0x1f, UR5 ;  /* 0x0000001fff107899 */ /* 0x000fe40008011405 */
[----:B------:R-:W-:Y:S01]  /*4210*/  USHF.R.S32.HI UR8, URZ, 0x1f, UR5 ;  /* 0x0000001fff087899 */ /* 0x000fe20008011405 */
[----:B------:R-:W-:Y:S01]  /*4220*/  IMAD R124, R124, 0x100, R223 ;  /* 0x000001007c7c7824 */ /* 0x000fe200078e02df */
[----:B------:R-:W-:Y:S01]  /*4230*/  LOP3.LUT R223, R221, 0x10, R87, 0x78, !PT ;  /* 0x00000010dddf7812 */ /* 0x000fe200078e7857 */
[----:B------:R-:W5:Y:S01]  /*4240*/  LDL R225, [R1+0x150] ;  /* 0x0001500001e17983 */ /* 0x000f620000100800 */
[----:B--2---:R-:W-:Y:S01]  /*4250*/  LOP3.LUT R221, R227, 0xff, RZ, 0xc0, !PT ;  /* 0x000000ffe3dd7812 */ /* 0x004fe200078ec0ff */
[----:B------:R-:W-:Y:S01]  /*4260*/  BAR.SYNC.DEFER_BLOCKING 0x0 ;  /* 0x0000000000007b1d */ /* 0x000fe20000010000 */
[----:B------:R-:W-:-:S02]  /*4270*/  LOP3.LUT R40, R40, R223, RZ, 0xfc, !PT ;  /* 0x000000df28287212 */ /* 0x000fc400078efcff */
[----:B------:R-:W-:-:S03]  /*4280*/  IADD3 RZ, P2, PT, R6, UR5, RZ ;  /* 0x0000000506ff7c10 */ /* 0x000fc6000ff5e0ff */
[----:B------:R-:W2:Y:S04]  /*4290*/  LDL R223, [R1+0x12c] ;  /* 0x00012c0001df7983 */ /* 0x000ea80000100800 */
[----:B------:R-:W2:Y:S04]  /*42a0*/  LDL R227, [R1+0x188] ;  /* 0x0001880001e37983 */ /* 0x000ea80000100800 */
[----:B------:R0:W-:Y:S04]  /*42b0*/  STS.U8 [R221+UR7+0x4800], R3 ;  /* 0x00480003dd007988 */ /* 0x0001e80008000007 */
[----:B------:R1:W-:Y:S01]  /*42c0*/  STS.U8 [R221+UR7+0x4000], R41 ;  /* 0x00400029dd007988 */ /* 0x0003e20008000007 */
[----:B0-----:R-:W-:-:S03]  /*42d0*/  LOP3.LUT R3, R221, 0x10, RZ, 0x3c, !PT ;  /* 0x00000010dd037812 */ /* 0x001fc600078e3cff */
[----:B------:R-:W-:Y:S01]  /*42e0*/  STS.U8 [R221+UR7+0x5000], R96 ;  /* 0x00500060dd007988 */ /* 0x000fe20008000007 */
[----:B-1----:R-:W-:-:S03]  /*42f0*/  LOP3.LUT R41, R221, 0x20, RZ, 0x3c, !PT ;  /* 0x00000020dd297812 */ /* 0x002fc600078e3cff */
[----:B------:R-:W-:Y:S04]  /*4300*/  STS.U8 [R221+UR7+0x5800], R104 ;  /* 0x00580068dd007988 */ /* 0x000fe80008000007 */
[----:B------:R-:W-:Y:S04]  /*4310*/  STS.U8 [R221+UR7+0x6000], R112 ;  /* 0x00600070dd007988 */ /* 0x000fe80008000007 */
[----:B------:R-:W-:Y:S04]  /*4320*/  STS.U8 [R221+UR7+0x6800], R120 ;  /* 0x00680078dd007988 */ /* 0x000fe80008000007 */
[----:B------:R0:W-:Y:S04]  /*4330*/  STS.U8 [R221+UR7+0x7000], R134 ;  /* 0x00700086dd007988 */ /* 0x0001e80008000007 */
[----:B---3--:R-:W-:Y:S04]  /*4340*/  STS.U8 [R221+UR7+0x7800], R207 ;  /* 0x007800cfdd007988 */ /* 0x008fe80008000007 */
[----:B------:R-:W-:Y:S04]  /*4350*/  STS.U8 [R3+UR7+0x4900], R85 ;  /* 0x0049005503007988 */ /* 0x000fe80008000007 */
[----:B------:R-:W-:Y:S04]  /*4360*/  STS.U8 [R3+UR7+0x5100], R97 ;  /* 0x0051006103007988 */ /* 0x000fe80008000007 */
[----:B------:R-:W-:Y:S04]  /*4370*/  STS.U8 [R3+UR7+0x5900], R105 ;  /* 0x0059006903007988 */ /* 0x000fe80008000007 */
[----:B------:R-:W-:Y:S04]  /*4380*/  STS.U8 [R3+UR7+0x6100], R113 ;  /* 0x0061007103007988 */ /* 0x000fe80008000007 */
[----:B------:R-:W-:Y:S04]  /*4390*/  STS.U8 [R3+UR7+0x6900], R121 ;  /* 0x0069007903007988 */ /* 0x000fe80008000007 */
[----:B----4-:R-:W-:Y:S04]  /*43a0*/  STS.U8 [R3+UR7+0x4100], R89 ;  /* 0x0041005903007988 */ /* 0x010fe80008000007 */
[----:B------:R-:W-:Y:S04]  /*43b0*/  STS.U8 [R3+UR7+0x7100], R135 ;  /* 0x0071008703007988 */ /* 0x000fe80008000007 */
[----:B------:R1:W-:Y:S04]  /*43c0*/  STS.U8 [R3+UR7+0x7900], R90 ;  /* 0x0079005a03007988 */ /* 0x0003e80008000007 */
[----:B------:R3:W-:Y:S04]  /*43d0*/  STS.U8 [R41+UR7+0x4a00], R84 ;  /* 0x004a005429007988 */ /* 0x0007e80008000007 */
[----:B0-----:R-:W4:Y:S01]  /*43e0*/  LDL R134, [R1+0xf0] ;  /* 0x0000f00001867983 */ /* 0x001f220000100800 */
[----:B-1----:R-:W-:-:S03]  /*43f0*/  LOP3.LUT R3, R221, 0x30, RZ, 0x3c, !PT ;  /* 0x00000030dd037812 */ /* 0x002fc600078e3cff */
[----:B-----5:R-:W-:Y:S01]  /*4400*/  STS.U8 [R41+UR7+0x4200], R209 ;  /* 0x004200d129007988 */ /* 0x020fe20008000007 */
[----:B---3--:R-:W-:-:S03]  /*4410*/  LOP3.LUT R84, R87, 0xff, RZ, 0xc0, !PT ;  /* 0x000000ff57547812 */ /* 0x008fc600078ec0ff */
[----:B------:R-:W-:Y:S04]  /*4420*/  STS.U8 [R41+UR7+0x5200], R98 ;  /* 0x0052006229007988 */ /* 0x000fe80008000007 */
[----:B------:R-:W-:Y:S04]  /*4430*/  STS.U8 [R41+UR7+0x5a00], R106 ;  /* 0x005a006a29007988 */ /* 0x000fe80008000007 */
[----:B------:R-:W-:Y:S04]  /*4440*/  STS.U8 [R41+UR7+0x6200], R114 ;  /* 0x0062007229007988 */ /* 0x000fe80008000007 */
[----:B------:R-:W-:Y:S04]  /*4450*/  STS.U8 [R41+UR7+0x6a00], R122 ;  /* 0x006a007a29007988 */ /* 0x000fe80008000007 */
[----:B------:R-:W-:Y:S04]  /*4460*/  STS.U8 [R41+UR7+0x7200], R191 ;  /* 0x007200bf29007988 */ /* 0x000fe80008000007 */
[----:B------:R0:W-:Y:S01]  /*4470*/  STS.U8 [R41+UR7+0x7a00], R91 ;  /* 0x007a005b29007988 */ /* 0x0001e20008000007 */
[----:B------:R-:W-:-:S03]  /*4480*/  LOP3.LUT R84, R84, 0x70, RZ, 0x3c, !PT ;  /* 0x0000007054547812 */ /* 0x000fc600078e3cff */
[----:B------:R-:W-:Y:S04]  /*4490*/  STS.U8 [R3+UR7+0x4300], R211 ;  /* 0x004300d303007988 */ /* 0x000fe80008000007 */
[----:B------:R-:W-:Y:S01]  /*44a0*/  STS.U8 [R3+UR7+0x4b00], R51 ;  /* 0x004b003303007988 */ /* 0x000fe20008000007 */
[----:B0-----:R-:W-:-:S03]  /*44b0*/  LOP3.LUT R41, R221, 0x40, RZ, 0x3c, !PT ;  /* 0x00000040dd297812 */ /* 0x001fc600078e3cff */
[----:B------:R-:W-:Y:S04]  /*44c0*/  STS.U8 [R3+UR7+0x5300], R99 ;  /* 0x0053006303007988 */ /* 0x000fe80008000007 */
[----:B------:R-:W-:Y:S04]  /*44d0*/  STS.U8 [R3+UR7+0x5b00], R107 ;  /* 0x005b006b03007988 */ /* 0x000fe80008000007 */
[----:B------:R-:W-:Y:S04]  /*44e0*/  STS.U8 [R3+UR7+0x6300], R115 ;  /* 0x0063007303007988 */ /* 0x000fe80008000007 */
[----:B------:R-:W-:Y:S04]  /*44f0*/  STS.U8 [R3+UR7+0x6b00], R123 ;  /* 0x006b007b03007988 */ /* 0x000fe80008000007 */
[----:B------:R-:W-:Y:S04]  /*4500*/  STS.U8 [R3+UR7+0x7300], R193 ;  /* 0x007300c103007988 */ /* 0x000fe80008000007 */
[----:B------:R0:W-:Y:S04]  /*4510*/  STS.U8 [R3+UR7+0x7b00], R88 ;  /* 0x007b005803007988 */ /* 0x0001e80008000007 */
[----:B------:R-:W-:Y:S04]  /*4520*/  STS.U8 [R41+UR7+0x4400], R213 ;  /* 0x004400d529007988 */ /* 0x000fe80008000007 */
[----:B------:R-:W3:Y:S01]  /*4530*/  LDL R135, [R1+0xf8] ;  /* 0x0000f80001877983 */ /* 0x000ee20000100800 */
[----:B0-----:R-:W-:-:S02]  /*4540*/  LOP3.LUT R3, R221, 0x50, RZ, 0x3c, !PT ;  /* 0x00000050dd037812 */ /* 0x001fc400078e3cff */
[----:B------:R-:W-:Y:S01]  /*4550*/  LOP3.LUT R221, R221, 0x60, RZ, 0x3c, !PT ;  /* 0x00000060dddd7812 */ /* 0x000fe200078e3cff */
[----:B------:R-:W-:Y:S04]  /*4560*/  STS.U8 [R41+UR7+0x4c00], R92 ;  /* 0x004c005c29007988 */ /* 0x000fe80008000007 */
        /* <DEDUP_REMOVED lines=13> */
[----:B------:R0:W-:Y:S04]  /*4640*/  STS.U8 [R3+UR7+0x7d00], R217 ;  /* 0x007d00d903007988 */ /* 0x0001e80008000007 */
        /* <DEDUP_REMOVED lines=15> */
[----:B------:R-:W-:Y:S01]  /*4740*/  STS.U8 [R84+UR7+0x7f00], R86 ;  /* 0x007f005654007988 */ /* 0x000fe20008000007 */
[----:B------:R-:W-:Y:S01]  /*4750*/  BAR.SYNC.DEFER_BLOCKING 0x0 ;  /* 0x0000000000007b1d */ /* 0x000fe20000010000 */
[----:B0-----:R-:W-:-:S02]  /*4760*/  LOP3.LUT R3, R40, 0x20, RZ, 0x3c, !PT ;  /* 0x0000002028037812 */ /* 0x001fc400078e3cff */
[----:B------:R-:W-:-:S03]  /*4770*/  LOP3.LUT R41, R124, 0x40, RZ, 0x3c, !PT ;  /* 0x000000407c297812 */ /* 0x000fc600078e3cff */
[----:B------:R-:W5:Y:S04]  /*4780*/  LDL R197, [R1+0xe0] ;  /* 0x0000e00001c57983 */ /* 0x000f680000100800 */
[----:B-1----:R-:W2:Y:S04]  /*4790*/  LDL R199, [R1+0xe8] ;  /* 0x0000e80001c77983 */ /* 0x002ea80000100800 */
[----:B------:R-:W2:Y:S04]  /*47a0*/  LDL R207, [R1+0x100] ;  /* 0x0001000001cf7983 */ /* 0x000ea80000100800 */
[----:B------:R-:W2:Y:S04]  /*47b0*/  LDL R191, [R1+0xf4] ;  /* 0x0000f40001bf7983 */ /* 0x000ea80000100800 */
[----:B------:R-:W0:Y:S04]  /*47c0*/  LDSM.16.M88.4 R100, [R124+UR7+0x4000] ;  /* 0x004000077c64783b */ /* 0x000e280008000200 */
[----:B------:R-:W1:Y:S04]  /*47d0*/  LDSM.16.MT88.4 R120, [R40+UR7] ;  /* 0x000000072878783b */ /* 0x000e680008004200 */
[----:B------:R-:W1:Y:S04]  /*47e0*/  LDSM.16.MT88.4 R96, [R40+UR7+0x400] ;  /* 0x000400072860783b */ /* 0x000e680008004200 */
[----:B------:R-:W1:Y:S04]  /*47f0*/  LDSM.16.MT88.4 R48, [R3+UR7] ;  /* 0x000000070330783b */ /* 0x000e680008004200 */
[----:B------:R-:W1:Y:S04]  /*4800*/  LDSM.16.MT88.4 R108, [R3+UR7+0x400] ;  /* 0x00040007036c783b */ /* 0x000e680008004200 */
[----:B------:R-:W4:Y:S04]  /*4810*/  LDSM.16.MT88.4 R92, [R40+UR7+0x800] ;  /* 0x00080007285c783b */ /* 0x000f280008004200 */
[----:B------:R-:W4:Y:S04]  /*4820*/  LDSM.16.MT88.4 R84, [R40+UR7+0xc00] ;  /* 0x000c00072854783b */ /* 0x000f280008004200 */
[----:B------:R-:W4:Y:S04]  /*4830*/  LDSM.16.MT88.4 R116, [R3+UR7+0xc00] ;  /* 0x000c00070374783b */ /* 0x000f280008004200 */
[----:B------:R-:W2:Y:S04]  /*4840*/  LDL R193, [R1+0xfc] ;  /* 0x0000fc0001c17983 */ /* 0x000ea80000100800 */
[----:B------:R-:W2:Y:S01]  /*4850*/  LDL R195, [R1+0x108] ;  /* 0x0001080001c37983 */ /* 0x000ea20000100800 */
[----:B0-----:R-:W-:-:S03]  /*4860*/  F2FP.F16.E4M3.UNPACK_B R88, R100 ;  /* 0x00000064ff58723e */ /* 0x001fc600020006ff */
[----:B------:R-:W2:Y:S01]  /*4870*/  LDL R209, [R1+0x118] ;  /* 0x0001180001d17983 */ /* 0x000ea20000100800 */
[----:B------:R-:W-:Y:S01]  /*4880*/  F2FP.F16.E4M3.UNPACK_B R89, R101 ;  /* 0x00000065ff59723e */ /* 0x000fe200020006ff */
[----:B-1----:R-:W-:Y:S02]  /*4890*/  IMAD.MOV.U32 R112, RZ, RZ, R120 ;  /* 0x000000ffff707224 */ /* 0x002fe400078e0078 */
[----:B------:R-:W2:Y:S01]  /*48a0*/  LDL R211, [R1+0x120] ;  /* 0x0001200001d37983 */ /* 0x000ea20000100800 */
[----:B------:R-:W-:Y:S02]  /*48b0*/  IMAD.MOV.U32 R113, RZ, RZ, R122 ;  /* 0x000000ffff717224 */ /* 0x000fe400078e007a */
[----:B------:R-:W-:Y:S01]  /*48c0*/  IMAD.MOV.U32 R114, RZ, RZ, R96 ;  /* 0x000000ffff727224 */ /* 0x000fe200078e0060 */
[----:B------:R-:W2:Y:S01]  /*48d0*/  LDL R201, [R1+0x11c] ;  /* 0x00011c0001c97983 */ /* 0x000ea20000100800 */
[----:B------:R-:W-:Y:S02]  /*48e0*/  IMAD.MOV.U32 R115, RZ, RZ, R98 ;  /* 0x000000ffff737224 */ /* 0x000fe400078e0062 */
[----:B------:R-:W-:Y:S01]  /*48f0*/  IMAD.MOV.U32 R104, RZ, RZ, R48 ;  /* 0x000000ffff687224 */ /* 0x000fe200078e0030 */
[----:B------:R-:W2:Y:S01]  /*4900*/  LDL R215, [R1+0x130] ;  /* 0x0001300001d77983 */ /* 0x000ea20000100800 */
[----:B------:R-:W-:-:S02]  /*4910*/  IMAD.MOV.U32 R105, RZ, RZ, R50 ;  /* 0x000000ffff697224 */ /* 0x000fc400078e0032 */
[----:B------:R-:W-:Y:S01]  /*4920*/  IMAD.MOV.U32 R106, RZ, RZ, R108 ;  /* 0x000000ffff6a7224 */ /* 0x000fe200078e006c */
[----:B------:R-:W2:Y:S01]  /*4930*/  LDL R217, [R1+0x138] ;  /* 0x0001380001d97983 */ /* 0x000ea20000100800 */
[----:B------:R-:W-:Y:S01]  /*4940*/  IMAD.MOV.U32 R107, RZ, RZ, R110 ;  /* 0x000000ffff6b7224 */ /* 0x000fe200078e006e */
[-C--:B------:R-:W-:Y:S02]  /*4950*/  HMMA.16816.F32 R112, R112, R88.reuse, RZ ;  /* 0x000000587070723c */ /* 0x080fe400000018ff */
[----:B------:R-:W2:Y:S04]  /*4960*/  LDL R221, [R1+0x148] ;  /* 0x0001480001dd7983 */ /* 0x000ea80000100800 */
[----:B------:R-:W2:Y:S02]  /*4970*/  LDL R213, [R1+0x154] ;  /* 0x0001540001d57983 */ /* 0x000ea40000100800 */
[----:B------:R-:W-:Y:S02]  /*4980*/  HMMA.16816.F32 R104, R104, R88, RZ ;  /* 0x000000586868723c */ /* 0x000fe400000018ff */
[----:B------:R-:W0:Y:S01]  /*4990*/  LDSM.16.MT88.4 R88, [R3+UR7+0x800] ;  /* 0x000800070358783b */ /* 0x000e220008004200 */
[----:B------:R-:W-:Y:S01]  /*49a0*/  IMAD.MOV.U32 R120, RZ, RZ, R121 ;  /* 0x000000ffff787224 */ /* 0x000fe200078e0079 */
[----:B------:R-:W-:Y:S01]  /*49b0*/  F2FP.F16.E4M3.UNPACK_B R100, R100.H1 ;  /* 0x00000064ff64723e */ /* 0x000fe200030006ff */
[----:B------:R-:W-:Y:S01]  /*49c0*/  IMAD.MOV.U32 R121, RZ, RZ, R123 ;  /* 0x000000ffff797224 */ /* 0x000fe200078e007b */
[----:B------:R-:W-:Y:S01]  /*49d0*/  F2FP.F16.E4M3.UNPACK_B R101, R101.H1 ;  /* 0x00000065ff65723e */ /* 0x000fe200030006ff */
[----:B------:R-:W-:Y:S01]  /*49e0*/  IMAD.MOV.U32 R122, RZ, RZ, R97 ;  /* 0x000000ffff7a7224 */ /* 0x000fe200078e0061 */
[----:B------:R-:W2:Y:S01]  /*49f0*/  LDL R219, [R1+0x168] ;  /* 0x0001680001db7983 */ /* 0x000ea20000100800 */
[----:B------:R-:W-:-:S02]  /*4a00*/  IMAD.MOV.U32 R123, RZ, RZ, R99 ;  /* 0x000000ffff7b7224 */ /* 0x000fc400078e0063 */
[----:B------:R-:W-:Y:S02]  /*4a10*/  IMAD.MOV.U32 R48, RZ, RZ, R49 ;  /* 0x000000ffff307224 */ /* 0x000fe400078e0031 */
[----:B------:R-:W-:Y:S02]  /*4a20*/  IMAD.MOV.U32 R49, RZ, RZ, R51 ;  /* 0x000000ffff317224 */ /* 0x000fe400078e0033 */
[----:B------:R-:W-:Y:S01]  /*4a30*/  IMAD.MOV.U32 R50, RZ, RZ, R109 ;  /* 0x000000ffff327224 */ /* 0x000fe200078e006d */
[-C--:B------:R-:W-:Y:S01]  /*4a40*/  HMMA.16816.F32 R96, R120, R100.reuse, R112 ;  /* 0x000000647860723c */ /* 0x080fe20000001870 */
[----:B------:R-:W-:Y:S01]  /*4a50*/  IMAD.MOV.U32 R51, RZ, RZ, R111 ;  /* 0x000000ffff337224 */ /* 0x000fe200078e006f */
[----:B------:R-:W-:Y:S01]  /*4a60*/  F2FP.F16.E4M3.UNPACK_B R132, R102 ;  /* 0x00000066ff84723e */ /* 0x000fe200020006ff */
[----:B----4-:R-:W-:Y:S01]  /*4a70*/  IMAD.MOV.U32 R120, RZ, RZ, R92 ;  /* 0x000000ffff787224 */ /* 0x010fe200078e005c */
[----:B------:R-:W-:Y:S01]  /*4a80*/  F2FP.F16.E4M3.UNPACK_B R133, R103 ;  /* 0x00000067ff85723e */ /* 0x000fe200020006ff */
[----:B------:R-:W-:Y:S01]  /*4a90*/  IMAD.MOV.U32 R121, RZ, RZ, R94 ;  /* 0x000000ffff797224 */ /* 0x000fe200078e005e */
[----:B------:R-:W1:Y:S02]  /*4aa0*/  LDSM.16.MT88.4 R108, [R40+UR7+0x1000] ;  /* 0x00100007286c783b */ /* 0x000e640008004200 */
[----:B------:R-:W-:Y:S01]  /*4ab0*/  HMMA.16816.F32 R104, R48, R100, R104 ;  /* 0x000000643068723c */ /* 0x000fe20000001868 */
[----:B------:R-:W-:Y:S01]  /*4ac0*/  IMAD.MOV.U32 R122, RZ, RZ, R84 ;  /* 0x000000ffff7a7224 */ /* 0x000fe200078e0054 */
[----:B------:R-:W4:Y:S01]  /*4ad0*/  LDSM.16.M88.4 R48, [R41+UR7+0x4000] ;  /* 0x004000072930783b */ /* 0x000f220008000200 */
[----:B------:R-:W-:-:S03]  /*4ae0*/  IMAD.MOV.U32 R123, RZ, RZ, R86 ;  /* 0x000000ffff7b7224 */ /* 0x000fc600078e0056 */
[----:B------:R-:W1:Y:S06]  /*4af0*/  LDSM.16.MT88.4 R112, [R40+UR7+0x1400] ;  /* 0x001400072870783b */ /* 0x000e6c0008004200 */
[----:B------:R-:W-:Y:S01]  /*4b00*/  HMMA.16816.F32 R96, R120, R132, R96 ;  /* 0x000000847860723c */ /* 0x000fe20000001860 */
[----:B------:R-:W-:Y:S02]  /*4b10*/  IMAD.MOV.U32 R122, RZ, RZ, R116 ;  /* 0x000000ffff7a7224 */ /* 0x000fe400078e0074 */
[----:B------:R-:W-:Y:S02]  /*4b20*/  IMAD.MOV.U32 R123, RZ, RZ, R118 ;  /* 0x000000ffff7b7224 */ /* 0x000fe400078e0076 */
[----:B0-----:R-:W-:-:S02]  /*4b30*/  IMAD.MOV.U32 R120, RZ, RZ, R88 ;  /* 0x000000ffff787224 */ /* 0x001fc400078e0058 */
[----:B------:R-:W-:Y:S01]  /*4b40*/  IMAD.MOV.U32 R121, RZ, RZ, R90 ;  /* 0x000000ffff797224 */ /* 0x000fe200078e005a */
[----:B------:R-:W-:Y:S02]  /*4b50*/  F2FP.F16.E4M3.UNPACK_B R130, R102.H1 ;  /* 0x00000066ff82723e */ /* 0x000fe400030006ff */
[----:B------:R-:W-:Y:S02]  /*4b60*/  F2FP.F16.E4M3.UNPACK_B R131, R103.H1 ;  /* 0x00000067ff83723e */ /* 0x000fe400030006ff */
[----:B------:R-:W0:Y:S02]  /*4b70*/  LDSM.16.MT88.4 R100, [R3+UR7+0x1000] ;  /* 0x001000070364783b */ /* 0x000e240008004200 */
[----:B------:R-:W-:Y:S02]  /*4b80*/  HMMA.16816.F32 R120, R120, R132, R104 ;  /* 0x000000847878723c */ /* 0x000fe40000001868 */
[----:B------:R-:W3:Y:S01]  /*4b90*/  LDSM.16.MT88.4 R104, [R3+UR7+0x1400] ;  /* 0x001400070368783b */ /* 0x000ee20008004200 */
[----:B------:R-:W-:-:S02]  /*4ba0*/  IMAD.MOV.U32 R92, RZ, RZ, R93 ;  /* 0x000000ffff5c7224 */ /* 0x000fc400078e005d */
[----:B------:R-:W-:Y:S02]  /*4bb0*/  IMAD.MOV.U32 R93, RZ, RZ, R95 ;  /* 0x000000ffff5d7224 */ /* 0x000fe400078e005f */
[----:B------:R-:W-:Y:S02]  /*4bc0*/  IMAD.MOV.U32 R94, RZ, RZ, R85 ;  /* 0x000000ffff5e7224 */ /* 0x000fe400078e0055 */
[----:B------:R-:W-:Y:S02]  /*4bd0*/  IMAD.MOV.U32 R95, RZ, RZ, R87 ;  /* 0x000000ffff5f7224 */ /* 0x000fe400078e0057 */
[----:B------:R-:W-:Y:S02]  /*4be0*/  IMAD.MOV.U32 R84, RZ, RZ, R89 ;  /* 0x000000ffff547224 */ /* 0x000fe400078e0059 */
[----:B------:R-:W-:Y:S02]  /*4bf0*/  IMAD.MOV.U32 R85, RZ, RZ, R91 ;  /* 0x000000ffff557224 */ /* 0x000fe400078e005b */
[----:B------:R-:W-:Y:S01]  /*4c00*/  IMAD.MOV.U32 R86, RZ, RZ, R117 ;  /* 0x000000ffff567224 */ /* 0x000fe200078e0075 */
[----:B------:R-:W-:Y:S01]  /*4c10*/  HMMA.16816.F32 R92, R92, R130, R96 ;  /* 0x000000825c5c723c */ /* 0x000fe20000001860 */
[----:B------:R-:W-:Y:S01]  /*4c20*/  IMAD.MOV.U32 R87, RZ, RZ, R119 ;  /* 0x000000ffff577224 */ /* 0x000fe200078e0077 */
[----:B------:R-:W3:Y:S01]  /*4c30*/  LDSM.16.MT88.4 R96, [R40+UR7+0x1c00] ;  /* 0x001c00072860783b */ /* 0x000ee20008004200 */
[----:B-1----:R-:W-:-:S05]  /*4c40*/  IMAD.MOV.U32 R116, RZ, RZ, R108 ;  /* 0x000000ffff747224 */ /* 0x002fca00078e006c */
[----:B------:R-:W-:Y:S01]  /*4c50*/  HMMA.16816.F32 R120, R84, R130, R120 ;  /* 0x000000825478723c */ /* 0x000fe20000001878 */
[----:B----4-:R-:W-:Y:S01]  /*4c60*/  F2FP.F16.E4M3.UNPACK_B R130, R48 ;  /* 0x00000030ff82723e */ /* 0x010fe200020006ff */
[----:B------:R-:W-:Y:S01]  /*4c70*/  IMAD.MOV.U32 R117, RZ, RZ, R110 ;  /* 0x000000ffff757224 */ /* 0x000fe200078e006e */
[----:B------:R-:W-:Y:S01]  /*4c80*/  F2FP.F16.E4M3.UNPACK_B R131, R49 ;  /* 0x00000031ff83723e */ /* 0x000fe200020006ff */
[----:B------:R-:W-:Y:S01]  /*4c90*/  IMAD.MOV.U32 R118, RZ, RZ, R112 ;  /* 0x000000ffff767224 */ /* 0x000fe200078e0070 */
[----:B------:R-:W-:Y:S01]  /*4ca0*/  LDSM.16.MT88.4 R84, [R3+UR7+0x1800] ;  /* 0x001800070354783b */ /* 0x000fe20008004200 */
[----:B------:R-:W-:-:S07]  /*4cb0*/  IMAD.MOV.U32 R119, RZ, RZ, R114 ;  /* 0x000000ffff777224 */ /* 0x000fce00078e0072 */
[----:B------:R-:W-:Y:S01]  /*4cc0*/  HMMA.16816.F32 R116, R116, R130, R92 ;  /* 0x000000827474723c */ /* 0x000fe2000000185c */
[----:B------:R-:W1:Y:S01]  /*4cd0*/  LDSM.16.MT88.4 R92, [R40+UR7+0x1800] ;  /* 0x00180007285c783b */ /* 0x000e620008004200 */
[----:B0-----:R-:W-:Y:S02]  /*4ce0*/  IMAD.MOV.U32 R88, RZ, RZ, R100 ;  /* 0x000000ffff587224 */ /* 0x001fe400078e0064 */
[----:B------:R-:W-:Y:S02]  /*4cf0*/  IMAD.MOV.U32 R89, RZ, RZ, R102 ;  /* 0x000000ffff597224 */ /* 0x000fe400078e0066 */
[----:B---3--:R-:W-:Y:S02]  /*4d00*/  IMAD.MOV.U32 R90, RZ, RZ, R104 ;  /* 0x000000ffff5a7224 */ /* 0x008fe400078e0068 */
[----:B------:R-:W-:-:S07]  /*4d10*/  IMAD.MOV.U32 R91, RZ, RZ, R106 ;  /* 0x000000ffff5b7224 */ /* 0x000fce00078e006a */
[----:B------:R-:W-:Y:S01]  /*4d20*/  HMMA.16816.F32 R120, R88, R130, R120 ;  /* 0x000000825878723c */ /* 0x000fe20000001878 */
[----:B------:R-:W0:Y:S01]  /*4d30*/  LDSM.16.MT88.4 R88, [R3+UR7+0x1c00] ;  /* 0x001c00070358783b */ /* 0x000e220008004200 */
[----:B------:R-:W-:Y:S01]  /*4d40*/  IMAD.MOV.U32 R108, RZ, RZ, R109 ;  /* 0x000000ffff6c7224 */ /* 0x000fe200078e006d */
[----:B------:R-:W-:Y:S01]  /*4d50*/  F2FP.F16.E4M3.UNPACK_B R48, R48.H1 ;  /* 0x00000030ff30723e */ /* 0x000fe200030006ff */
[----:B------:R-:W-:Y:S01]  /*4d60*/  IMAD.MOV.U32 R109, RZ, RZ, R111 ;  /* 0x000000ffff6d7224 */ /* 0x000fe200078e006f */
[----:B------:R-:W-:Y:S01]  /*4d70*/  F2FP.F16.E4M3.UNPACK_B R49, R49.H1 ;  /* 0x00000031ff31723e */ /* 0x000fe200030006ff */
[----:B------:R-:W-:Y:S02]  /*4d80*/  IMAD.MOV.U32 R110, RZ, RZ, R113 ;  /* 0x000000ffff6e7224 */ /* 0x000fe400078e0071 */
[----:B------:R-:W-:Y:S02]  /*4d90*/  IMAD.MOV.U32 R111, RZ, RZ, R115 ;  /* 0x000000ffff6f7224 */ /* 0x000fe400078e0073 */
[----:B------:R-:W-:Y:S01]  /*4da0*/  IMAD.MOV.U32 R100, RZ, RZ, R101 ;  /* 0x000000ffff647224 */ /* 0x000fe200078e0065 */
[----:B------:R-:W-:Y:S01]  /*4db0*/  F2FP.F16.E4M3.UNPACK_B R132, R50 ;  /* 0x00000032ff84723e */ /* 0x000fe200020006ff */
[----:B------:R-:W-:Y:S01]  /*4dc0*/  IMAD.MOV.U32 R101, RZ, RZ, R103 ;  /* 0x000000ffff657224 */ /* 0x000fe200078e0067 */
[----:B------:R-:W-:Y:S01]  /*4dd0*/  F2FP.F16.E4M3.UNPACK_B R133, R51 ;  /* 0x00000033ff85723e */ /* 0x000fe200020006ff */
[----:B------:R-:W-:Y:S01]  /*4de0*/  IMAD.MOV.U32 R102, RZ, RZ, R105 ;  /* 0x000000ffff667224 */ /* 0x000fe200078e0069 */
[-C--:B------:R-:W-:Y:S01]  /*4df0*/  HMMA.16816.F32 R116, R108, R48.reuse, R116 ;  /* 0x000000306c74723c */ /* 0x080fe20000001874 */
[----:B------:R-:W-:Y:S01]  /*4e00*/  IMAD.MOV.U32 R103, RZ, RZ, R107 ;  /* 0x000000ffff677224 */ /* 0x000fe200078e006b */
[----:B------:R-:W-:Y:S04]  /*4e10*/  LDSM.16.MT88.4 R108, [R40+UR7+0x2000] ;  /* 0x00200007286c783b */ /* 0x000fe80008004200 */
[----:B------:R3:W4:Y:S02]  /*4e20*/  LDSM.16.M88.4 R104, [R124+UR7+0x4080] ;  /* 0x004080077c68783b */ /* 0x0007240008000200 */
[----:B------:R-:W-:Y:S01]  /*4e30*/  HMMA.16816.F32 R100, R100, R48, R120 ;  /* 0x000000306464723c */ /* 0x000fe20000001878 */
[----:B------:R-:W-:Y:S01]  /*4e40*/  IMAD.MOV.U32 R122, RZ, RZ, R96 ;  /* 0x000000ffff7a7224 */ /* 0x000fe200078e0060 */
[----:B------:R-:W4:Y:S01]  /*4e50*/  LDSM.16.MT88.4 R112, [R40+UR7+0x2400] ;  /* 0x002400072870783b */ /* 0x000f220008004200 */
[----:B-1----:R-:W-:-:S02]  /*4e60*/  IMAD.MOV.U32 R120, RZ, RZ, R92 ;  /* 0x000000ffff787224 */ /* 0x002fc400078e005c */
[----:B------:R-:W-:Y:S01]  /*4e70*/  IMAD.MOV.U32 R121, RZ, RZ, R94 ;  /* 0x000000ffff797224 */ /* 0x000fe200078e005e */
[----:B------:R-:W-:Y:S01]  /*4e80*/  F2FP.F16.E4M3.UNPACK_B R130, R50.H1 ;  /* 0x00000032ff82723e */ /* 0x000fe200030006ff */
[----:B------:R-:W-:Y:S01]  /*4e90*/  IMAD.MOV.U32 R123, RZ, RZ, R98 ;  /* 0x000000ffff7b7224 */ /* 0x000fe200078e0062 */
[----:B------:R-:W-:Y:S01]  /*4ea0*/  F2FP.F16.E4M3.UNPACK_B R131, R51.H1 ;  /* 0x00000033ff83723e */ /* 0x000fe200030006ff */
[----:B---3--:R-:W3:Y:S04]  /*4eb0*/  LDL R124, [R1+0x98] ;  /* 0x00009800017c7983 */ /* 0x008ee80000100800 */
[----:B------:R-:W1:Y:S01]  /*4ec0*/  LDSM.16.MT88.4 R48, [R3+UR7+0x2000] ;  /* 0x002000070330783b */ /* 0x000e620008004200 */
[----:B------:R-:W-:Y:S01]  /*4ed0*/  HMMA.16816.F32 R116, R120, R132, R116 ;  /* 0x000000847874723c */ /* 0x000fe20000001874 */
[----:B------:R-:W-:-:S02]  /*4ee0*/  IMAD.MOV.U32 R120, RZ, RZ, R84 ;  /* 0x000000ffff787224 */ /* 0x000fc400078e0054 */
[----:B------:R-:W-:Y:S02]  /*4ef0*/  IMAD.MOV.U32 R121, RZ, RZ, R86 ;  /* 0x000000ffff797224 */ /* 0x000fe400078e0056 */
[----:B0-----:R-:W-:Y:S02]  /*4f00*/  IMAD.MOV.U32 R122, RZ, RZ, R88 ;  /* 0x000000ffff7a7224 */ /* 0x001fe400078e0058 */
[----:B------:R-:W-:-:S07]  /*4f10*/  IMAD.MOV.U32 R123, RZ, RZ, R90 ;  /* 0x000000ffff7b7224 */ /* 0x000fce00078e005a */
[----:B------:R-:W-:Y:S01]  /*4f20*/  HMMA.16816.F32 R120, R120, R132, R100 ;  /* 0x000000847878723c */ /* 0x000fe20000001864 */
[----:B------:R-:W0:Y:S01]  /*4f30*/  LDSM.16.MT88.4 R100, [R3+UR7+0x2400] ;  /* 0x002400070364783b */ /* 0x000e220008004200 */
[----:B------:R-:W-:Y:S02]  /*4f40*/  IMAD.MOV.U32 R92, RZ, RZ, R93 ;  /* 0x000000ffff5c7224 */ /* 0x000fe400078e005d */
[----:B------:R-:W-:Y:S02]  /*4f50*/  IMAD.MOV.U32 R93, RZ, RZ, R95 ;  /* 0x000000ffff5d7224 */ /* 0x000fe400078e005f */
[----:B------:R-:W-:Y:S02]  /*4f60*/  IMAD.MOV.U32 R94, RZ, RZ, R97 ;  /* 0x000000ffff5e7224 */ /* 0x000fe400078e0061 */
[----:B------:R-:W-:Y:S02]  /*4f70*/  IMAD.MOV.U32 R95, RZ, RZ, R99 ;  /* 0x000000ffff5f7224 */ /* 0x000fe400078e0063 */
[----:B------:R-:W-:Y:S01]  /*4f80*/  IMAD.MOV.U32 R84, RZ, RZ, R85 ;  /* 0x000000ffff547224 */ /* 0x000fe200078e0055 */
[----:B------:R-:W-:Y:S01]  /*4f90*/  LDSM.16.MT88.4 R96, [R3+UR7+0x2800] ;  /* 0x002800070360783b */ /* 0x000fe20008004200 */
[----:B------:R-:W-:-:S02]  /*4fa0*/  IMAD.MOV.U32 R85, RZ, RZ, R87 ;  /* 0x000000ffff557224 */ /* 0x000fc400078e0057 */
[----:B------:R-:W-:Y:S01]  /*4fb0*/  IMAD.MOV.U32 R86, RZ, RZ, R89 ;  /* 0x000000ffff567224 */ /* 0x000fe200078e0059 */
[-C--:B------:R-:W-:Y:S01]  /*4fc0*/  HMMA.16816.F32 R92, R92, R130.reuse, R116 ;  /* 0x000000825c5c723c */ /* 0x080fe20000001874 */
[----:B------:R-:W-:Y:S02]  /*4fd0*/  IMAD.MOV.U32 R87, RZ, RZ, R91 ;  /* 0x000000ffff577224 */ /* 0x000fe400078e005b */
[----:B------:R-:W5:Y:S05]  /*4fe0*/  LDSM.16.MT88.4 R88, [R40+UR7+0x2800] ;  /* 0x002800072858783b */ /* 0x000f6a0008004200 */
[----:B------:R-:W-:Y:S01]  /*4ff0*/  HMMA.16816.F32 R120, R84, R130, R120 ;  /* 0x000000825478723c */ /* 0x000fe20000001878 */
[----:B----4-:R-:W-:Y:S01]  /*5000*/  F2FP.F16.E4M3.UNPACK_B R130, R104 ;  /* 0x00000068ff82723e */ /* 0x010fe200020006ff */
[----:B------:R-:W-:Y:S01]  /*5010*/  IMAD.MOV.U32 R84, RZ, RZ, R108 ;  /* 0x000000ffff547224 */ /* 0x000fe200078e006c */
[----:B------:R-:W-:Y:S01]  /*5020*/  F2FP.F16.E4M3.UNPACK_B R131, R105 ;  /* 0x00000069ff83723e */ /* 0x000fe200020006ff */
[----:B------:R-:W-:-:S02]  /*5030*/  IMAD.MOV.U32 R85, RZ, RZ, R110 ;  /* 0x000000ffff557224 */ /* 0x000fc400078e006e */
[----:B------:R-:W-:Y:S02]  /*5040*/  IMAD.MOV.U32 R86, RZ, RZ, R112 ;  /* 0x000000ffff567224 */ /* 0x000fe400078e0070 */
[----:B------:R-:W-:Y:S02]  /*5050*/  IMAD.MOV.U32 R87, RZ, RZ, R114 ;  /* 0x000000ffff577224 */ /* 0x000fe400078e0072 */
[----:B-1----:R-:W-:Y:S02]  /*5060*/  IMAD.MOV.U32 R116, RZ, RZ, R48 ;  /* 0x000000ffff747224 */ /* 0x002fe400078e0030 */
[----:B------:R-:W-:-:S03]  /*5070*/  IMAD.MOV.U32 R117, RZ, RZ, R50 ;  /* 0x000000ffff757224 */ /* 0x000fc600078e0032 */
[----:B------:R-:W-:Y:S01]  /*5080*/  HMMA.16816.F32 R84, R84, R130, R92 ;  /* 0x000000825454723c */ /* 0x000fe2000000185c */
[----:B------:R-:W1:Y:S01]  /*5090*/  LDSM.16.MT88.4 R92, [R40+UR7+0x2c00] ;  /* 0x002c0007285c783b */ /* 0x000e620008004200 */
[----:B0-----:R-:W-:Y:S02]  /*50a0*/  IMAD.MOV.U32 R118, RZ, RZ, R100 ;  /* 0x000000ffff767224 */ /* 0x001fe400078e0064 */
        /* <DEDUP_REMOVED lines=16> */
[----:B------:R-:W4:Y:S04]  /*51b0*/  LDSM.16.M88.4 R108, [R41+UR7+0x4080] ;  /* 0x00408007296c783b */ /* 0x000f280008000200 */
[----:B------:R-:W4:Y:S02]  /*51c0*/  LDSM.16.MT88.4 R100, [R40+UR7+0x3000] ;  /* 0x003000072864783b */ /* 0x000f240008004200 */
[----:B------:R-:W-:Y:S01]  /*51d0*/  HMMA.16816.F32 R120, R48, R104, R120 ;  /* 0x000000683078723c */ /* 0x000fe20000001878 */
[----:B-----5:R-:W-:Y:S01]  /*51e0*/  IMAD.MOV.U32 R48, RZ, RZ, R88 ;  /* 0x000000ffff307224 */ /* 0x020fe200078e0058 */
[----:B------:R-:W5:Y:S01]  /*51f0*/  LDSM.16.MT88.4 R112, [R40+UR7+0x3400] ;  /* 0x003400072870783b */ /* 0x000f620008004200 */
[----:B------:R-:W-:-:S02]  /*5200*/  IMAD.MOV.U32 R49, RZ, RZ, R90 ;  /* 0x000000ffff317224 */ /* 0x000fc400078e005a */
[----:B-1----:R-:W-:Y:S02]  /*5210*/  IMAD.MOV.U32 R50, RZ, RZ, R92 ;  /* 0x000000ffff327224 */ /* 0x002fe400078e005c */
[----:B------:R-:W-:-:S07]  /*5220*/  IMAD.MOV.U32 R51, RZ, RZ, R94 ;  /* 0x000000ffff337224 */ /* 0x000fce00078e005e */
[----:B------:R-:W-:Y:S01]  /*5230*/  HMMA.16816.F32 R48, R48, R132, R84 ;  /* 0x000000843030723c */ /* 0x000fe20000001854 */
[----:B------:R-:W-:Y:S02]  /*5240*/  IMAD.MOV.U32 R84, RZ, RZ, R96 ;  /* 0x000000ffff547224 */ /* 0x000fe400078e0060 */
[----:B------:R-:W-:Y:S02]  /*5250*/  IMAD.MOV.U32 R85, RZ, RZ, R98 ;  /* 0x000000ffff557224 */ /* 0x000fe400078e0062 */
[----:B0-----:R-:W-:Y:S02]  /*5260*/  IMAD.MOV.U32 R86, RZ, RZ, R116 ;  /* 0x000000ffff567224 */ /* 0x001fe400078e0074 */
[----:B------:R-:W-:Y:S01]  /*5270*/  IMAD.MOV.U32 R87, RZ, RZ, R118 ;  /* 0x000000ffff577224 */ /* 0x000fe200078e0076 */
[----:B------:R-:W-:Y:S02]  /*5280*/  F2FP.F16.E4M3.UNPACK_B R130, R106.H1 ;  /* 0x0000006aff82723e */ /* 0x000fe400030006ff */
[----:B------:R-:W-:-:S02]  /*5290*/  F2FP.F16.E4M3.UNPACK_B R131, R107.H1 ;  /* 0x0000006bff83723e */ /* 0x000fc400030006ff */
[----:B------:R-:W0:Y:S02]  /*52a0*/  LDSM.16.MT88.4 R104, [R3+UR7+0x3000] ;  /* 0x003000070368783b */ /* 0x000e240008004200 */
[----:B------:R-:W-:Y:S02]  /*52b0*/  HMMA.16816.F32 R120, R84, R132, R120 ;  /* 0x000000845478723c */ /* 0x000fe40000001878 */
[----:B------:R-:W1:Y:S01]  /*52c0*/  LDSM.16.MT88.4 R84, [R3+UR7+0x3400] ;  /* 0x003400070354783b */ /* 0x000e620008004200 */
[----:B------:R-:W-:Y:S02]  /*52d0*/  IMAD.MOV.U32 R88, RZ, RZ, R89 ;  /* 0x000000ffff587224 */ /* 0x000fe400078e0059 */
[----:B------:R-:W-:Y:S01]  /*52e0*/  IMAD.MOV.U32 R89, RZ, RZ, R91 ;  /* 0x000000ffff597224 */ /* 0x000fe200078e005b */
[----:B----4-:R-:W-:Y:S01]  /*52f0*/  F2FP.F16.E4M3.UNPACK_B R41, R111 ;  /* 0x0000006fff29723e */ /* 0x010fe200020006ff */
[----:B------:R-:W-:Y:S01]  /*5300*/  IMAD.MOV.U32 R90, RZ, RZ, R93 ;  /* 0x000000ffff5a7224 */ /* 0x000fe200078e005d */
[----:B------:R-:W4:Y:S01]  /*5310*/  LDL R132, [R1+0xb0] ;  /* 0x0000b00001847983 */ /* 0x000f220000100800 */
[----:B------:R-:W-:-:S03]  /*5320*/  IMAD.MOV.U32 R91, RZ, RZ, R95 ;  /* 0x000000ffff5b7224 */ /* 0x000fc600078e005f */
[----:B------:R-:W2:Y:S04]  /*5330*/  LDSM.16.MT88.4 R92, [R40+UR7+0x3c00] ;  /* 0x003c0007285c783b */ /* 0x000ea80008004200 */
[----:B------:R-:W-:Y:S01]  /*5340*/  HMMA.16816.F32 R48, R88, R130, R48 ;  /* 0x000000825830723c */ /* 0x000fe20000001830 */
[----:B------:R-:W-:Y:S01]  /*5350*/  IMAD.MOV.U32 R88, RZ, RZ, R97 ;  /* 0x000000ffff587224 */ /* 0x000fe200078e0061 */
[----:B------:R-:W3:Y:S01]  /*5360*/  LDL R133, [R1+0xb8] ;  /* 0x0000b80001857983 */ /* 0x000ee20000100800 */
[----:B------:R-:W-:Y:S02]  /*5370*/  IMAD.MOV.U32 R89, RZ, RZ, R99 ;  /* 0x000000ffff597224 */ /* 0x000fe400078e0063 */
[----:B------:R-:W-:Y:S02]  /*5380*/  IMAD.MOV.U32 R90, RZ, RZ, R117 ;  /* 0x000000ffff5a7224 */ /* 0x000fe400078e0075 */
[----:B------:R-:W-:-:S02]  /*5390*/  IMAD.MOV.U32 R91, RZ, RZ, R119 ;  /* 0x000000ffff5b7224 */ /* 0x000fc400078e0077 */
[----:B------:R-:W-:Y:S05]  /*53a0*/  LDSM.16.MT88.4 R116, [R3+UR7+0x3800] ;  /* 0x003800070374783b */ /* 0x000fea0008004200 */
[----:B------:R-:W-:Y:S01]  /*53b0*/  HMMA.16816.F32 R120, R88, R130, R120 ;  /* 0x000000825878723c */ /* 0x000fe20000001878 */
[----:B------:R-:W-:Y:S01]  /*53c0*/  F2FP.F16.E4M3.UNPACK_B R130, R108 ;  /* 0x0000006cff82723e */ /* 0x000fe200020006ff */
[----:B------:R-:W-:Y:S01]  /*53d0*/  IMAD.MOV.U32 R88, RZ, RZ, R100 ;  /* 0x000000ffff587224 */ /* 0x000fe200078e0064 */
[----:B------:R-:W-:Y:S01]  /*53e0*/  F2FP.F16.E4M3.UNPACK_B R131, R109 ;  /* 0x0000006dff83723e */ /* 0x000fe200020006ff */
[----:B------:R-:W-:Y:S02]  /*53f0*/  IMAD.MOV.U32 R89, RZ, RZ, R102 ;  /* 0x000000ffff597224 */ /* 0x000fe400078e0066 */
[----:B-----5:R-:W-:-:S02]  /*5400*/  IMAD.MOV.U32 R90, RZ, RZ, R112 ;  /* 0x000000ffff5a7224 */ /* 0x020fc400078e0070 */
[----:B------:R-:W-:Y:S02]  /*5410*/  IMAD.MOV.U32 R91, RZ, RZ, R114 ;  /* 0x000000ffff5b7224 */ /* 0x000fe400078e0072 */
[----:B0-----:R-:W-:Y:S02]  /*5420*/  IMAD.MOV.U32 R96, RZ, RZ, R104 ;  /* 0x000000ffff607224 */ /* 0x001fe400078e0068 */
[----:B------:R-:W-:Y:S02]  /*5430*/  IMAD.MOV.U32 R97, RZ, RZ, R106 ;  /* 0x000000ffff617224 */ /* 0x000fe400078e006a */
[----:B-1----:R-:W-:Y:S01]  /*5440*/  IMAD.MOV.U32 R98, RZ, RZ, R84 ;  /* 0x000000ffff627224 */ /* 0x002fe200078e0054 */
[-C--:B------:R-:W-:Y:S01]  /*5450*/  HMMA.16816.F32 R48, R88, R130.reuse, R48 ;  /* 0x000000825830723c */ /* 0x080fe20000001830 */
[----:B------:R0:W1:Y:S01]  /*5460*/  LDSM.16.MT88.4 R88, [R40+UR7+0x3800] ;  /* 0x003800072858783b */ /* 0x0000620008004200 */
[----:B------:R-:W-:Y:S02]  /*5470*/  IMAD.MOV.U32 R99, RZ, RZ, R86 ;  /* 0x000000ffff637224 */ /* 0x000fe400078e0056 */
[----:B------:R-:W-:Y:S01]  /*5480*/  IMAD.MOV.U32 R100, RZ, RZ, R101 ;  /* 0x000000ffff647224 */ /* 0x000fe200078e0065 */
[----:B------:R-:W-:Y:S01]  /*5490*/  F2FP.F16.E4M3.UNPACK_B R108, R108.H1 ;  /* 0x0000006cff6c723e */ /* 0x000fe200030006ff */
[----:B------:R-:W-:Y:S01]  /*54a0*/  IMAD.MOV.U32 R102, RZ, RZ, R113 ;  /* 0x000000ffff667224 */ /* 0x000fe200078e0071 */
[----:B------:R-:W-:Y:S01]  /*54b0*/  F2FP.F16.E4M3.UNPACK_B R109, R109.H1 ;  /* 0x0000006dff6d723e */ /* 0x000fe200030006ff */
[----:B------:R-:W5:Y:S01]  /*54c0*/  LDL R104, [R1+0x38] ;  /* 0x0000380001687983 */ /* 0x000f620000100800 */
[----:B------:R-:W-:Y:S03]  /*54d0*/  HMMA.16816.F32 R96, R96, R130, R120 ;  /* 0x000000826060723c */ /* 0x000fe60000001878 */
[----:B------:R-:W1:Y:S01]  /*54e0*/  LDSM.16.MT88.4 R120, [R3+UR7+0x3c00] ;  /* 0x003c00070378783b */ /* 0x000e620008004200 */
[----:B------:R-:W-:-:S02]  /*54f0*/  IMAD.MOV.U32 R101, RZ, RZ, R103 ;  /* 0x000000ffff657224 */ /* 0x000fc400078e0067 */
[----:B------:R-:W-:Y:S01]  /*5500*/  IMAD.MOV.U32 R103, RZ, RZ, R115 ;  /* 0x000000ffff677224 */ /* 0x000fe200078e0073 */
[----:B0-----:R-:W-:Y:S01]  /*5510*/  F2FP.F16.E4M3.UNPACK_B R40, R110 ;  /* 0x0000006eff28723e */ /* 0x001fe200020006ff */
[----:B--2---:R-:W-:Y:S01]  /*5520*/  IMAD.MOV.U32 R86, RZ, RZ, R92 ;  /* 0x000000ffff567224 */ /* 0x004fe200078e005c */
[----:B------:R-:W-:Y:S01]  /*5530*/  F2FP.F16.E4M3.UNPACK_B R111, R111.H1 ;  /* 0x0000006fff6f723e */ /* 0x000fe200030006ff */
[----:B------:R-:W2:Y:S03]  /*5540*/  LDL R106, [R1+0x48] ;  /* 0x00004800016a7983 */ /* 0x000ea60000100800 */
[----:B------:R-:W-:Y:S01]  /*5550*/  HMMA.16816.F32 R48, R100, R108, R48 ;  /* 0x0000006c6430723c */ /* 0x000fe20000001830 */
[----:B------:R-:W-:Y:S01]  /*5560*/  IMAD.MOV.U32 R100, RZ, RZ, R105 ;  /* 0x000000ffff647224 */ /* 0x000fe200078e0069 */
[----:B------:R-:W2:Y:S01]  /*5570*/  LDL R115, [R1+0x50] ;  /* 0x0000500001737983 */ /* 0x000ea20000100800 */
[----:B------:R-:W-:-:S02]  /*5580*/  IMAD.MOV.U32 R101, RZ, RZ, R107 ;  /* 0x000000ffff657224 */ /* 0x000fc400078e006b */
[----:B------:R-:W-:Y:S01]  /*5590*/  IMAD.MOV.U32 R102, RZ, RZ, R85 ;  /* 0x000000ffff667224 */ /* 0x000fe200078e0055 */
[----:B------:R-:W2:Y:S01]  /*55a0*/  LDL R112, [R1+0x5c] ;  /* 0x00005c0001707983 */ /* 0x000ea20000100800 */
[----:B------:R-:W-:Y:S02]  /*55b0*/  IMAD.MOV.U32 R103, RZ, RZ, R87 ;  /* 0x000000ffff677224 */ /* 0x000fe400078e0057 */
[----:B------:R-:W-:Y:S01]  /*55c0*/  IMAD.MOV.U32 R87, RZ, RZ, R94 ;  /* 0x000000ffff577224 */ /* 0x000fe200078e005e */
[----:B------:R-:W2:Y:S04]  /*55d0*/  LDL R114, [R1+0x6c] ;  /* 0x00006c0001727983 */ /* 0x000ea80000100800 */
[----:B------:R-:W-:Y:S01]  /*55e0*/  HMMA.16816.F32 R96, R100, R108, R96 ;  /* 0x0000006c6460723c */ /* 0x000fe20000001860 */
[----:B-1----:R-:W-:Y:S01]  /*55f0*/  IMAD.MOV.U32 R84, RZ, RZ, R88 ;  /* 0x000000ffff547224 */ /* 0x002fe200078e0058 */
[----:B------:R-:W-:Y:S01]  /*5600*/  F2FP.F16.E4M3.UNPACK_B R110, R110.H1 ;  /* 0x0000006eff6e723e */ /* 0x000fe200030006ff */
[----:B------:R-:W-:Y:S01]  /*5610*/  IMAD.MOV.U32 R85, RZ, RZ, R90 ;  /* 0x000000ffff557224 */ /* 0x000fe200078e005a */
[----:B------:R-:W2:Y:S01]  /*5620*/  LDL R105, [R1+0x24] ;  /* 0x0000240001697983 */ /* 0x000ea20000100800 */
[----:B------:R-:W-:-:S02]  /*5630*/  IMAD.MOV.U32 R92, RZ, RZ, R117 ;  /* 0x000000ffff5c7224 */ /* 0x000fc400078e0075 */
[----:B------:R-:W-:Y:S01]  /*5640*/  IMAD.MOV.U32 R88, RZ, RZ, R89 ;  /* 0x000000ffff587224 */ /* 0x000fe200078e0059 */
[----:B------:R-:W2:Y:S02]  /*5650*/  LDL R107, [R1+0x34] ;  /* 0x00003400016b7983 */ /* 0x000ea40000100800 */
[----:B------:R-:W-:Y:S01]  /*5660*/  HMMA.16816.F32 R48, R84, R40, R48 ;  /* 0x000000285430723c */ /* 0x000fe20000001830 */
[----:B------:R-:W-:Y:S01]  /*5670*/  IMAD.MOV.U32 R84, RZ, RZ, R116 ;  /* 0x000000ffff547224 */ /* 0x000fe200078e0074 */
[----:B------:R-:W2:Y:S01]  /*5680*/  LDL R117, [R1+0x3c] ;  /* 0x00003c0001757983 */ /* 0x000ea20000100800 */
[----:B------:R-:W-:Y:S02]  /*5690*/  IMAD.MOV.U32 R85, RZ, RZ, R118 ;  /* 0x000000ffff557224 */ /* 0x000fe400078e0076 */
[----:B------:R-:W-:Y:S01]  /*56a0*/  IMAD.MOV.U32 R86, RZ, RZ, R120 ;  /* 0x000000ffff567224 */ /* 0x000fe200078e0078 */
[----:B------:R-:W2:Y:S01]  /*56b0*/  LDL R116, [R1+0x44] ;  /* 0x0000440001747983 */ /* 0x000ea20000100800 */
[----:B------:R-:W-:-:S02]  /*56c0*/  IMAD.MOV.U32 R87, RZ, RZ, R122 ;  /* 0x000000ffff577224 */ /* 0x000fc400078e007a */
[----:B------:R-:W-:Y:S01]  /*56d0*/  IMAD.MOV.U32 R89, RZ, RZ, R91 ;  /* 0x000000ffff597224 */ /* 0x000fe200078e005b */
[----:B------:R-:W2:Y:S04]  /*56e0*/  LDL R109, [R1+0x58] ;  /* 0x00005800016d7983 */ /* 0x000ea80000100800 */
        /* <DEDUP_REMOVED lines=8> */
[-C--:B------:R-:W-:Y:S01]  /*5770*/  HMMA.16816.F32 R48, R88, R110.reuse, R48 ;  /* 0x0000006e5830723c */ /* 0x080fe20000001830 */
[----:B------:R-:W2:Y:S04]  /*5780*/  LDL R120, [R1+0x78] ;  /* 0x0000780001787983 */ /* 0x000ea80000100800 */
[----:B------:R-:W2:Y:S04]  /*5790*/  LDL R121, [R1+0x80] ;  /* 0x0000800001797983 */ /* 0x000ea80000100800 */
[----:B------:R-:W2:Y:S01]  /*57a0*/  LDL R118, [R1+0x8c] ;  /* 0x00008c0001767983 */ /* 0x000ea20000100800 */
[----:B------:R-:W-:Y:S03]  /*57b0*/  HMMA.16816.F32 R84, R92, R110, R84 ;  /* 0x0000006e5c54723c */ /* 0x000fe60000001854 */
[----:B------:R-:W2:Y:S04]  /*57c0*/  LDL R119, [R1+0xa0] ;  /* 0x0000a00001777983 */ /* 0x000ea80000100800 */
[----:B------:R-:W2:Y:S02]  /*57d0*/  LDL R122, [R1+0xac] ;  /* 0x0000ac00017a7983 */ /* 0x000ea40000100800 */
[----:B------:R-:W-:Y:S01]  /*57e0*/  FMUL R93, R48, UR10 ;  /* 0x0000000a305d7c20 */ /* 0x000fe20008400000 */
[----:B------:R-:W-:Y:S01]  /*57f0*/  FMUL R91, R49, UR10 ;  /* 0x0000000a315b7c20 */ /* 0x000fe20008400000 */
[----:B------:R-:W-:Y:S01]  /*5800*/  FMUL R3, R50, UR10 ;  /* 0x0000000a32037c20 */ /* 0x000fe20008400000 */
[----:B------:R-:W-:Y:S01]  /*5810*/  FMUL R90, R51, UR10 ;  /* 0x0000000a335a7c20 */ /* 0x000fe20008400000 */
[----:B------:R-:W-:Y:S01]  /*5820*/  LOP3.LUT R95, R235, 0xff, RZ, 0xc0, !PT ;  /* 0x000000ffeb5f7812 */ /* 0x000fe200078ec0ff */
[----:B------:R-:W2:Y:S04]  /*5830*/  LDL R110, [R1+0x4c] ;  /* 0x00004c00016e7983 */ /* 0x000ea80000100800 */
[----:B------:R-:W2:Y:S01]  /*5840*/  LDL R111, [R1+0x54] ;  /* 0x00005400016f7983 */ /* 0x000ea20000100800 */
[----:B------:R-:W-:Y:S01]  /*5850*/  FMUL R41, R84, UR10 ;  /* 0x0000000a54297c20 */ /* 0x000fe20008400000 */
[----:B------:R-:W-:Y:S01]  /*5860*/  FMUL R89, R85, UR10 ;  /* 0x0000000a55597c20 */ /* 0x000fe20008400000 */
[----:B------:R-:W-:Y:S01]  /*5870*/  FMUL R40, R86, UR10 ;  /* 0x0000000a56287c20 */ /* 0x000fe20008400000 */
[----:B------:R-:W-:Y:S01]  /*5880*/  FMUL R88, R87, UR10 ;  /* 0x0000000a57587c20 */ /* 0x000fe20008400000 */
[----:B------:R-:W-:Y:S01]  /*5890*/  FMNMX R93, R93, R91, !PT ;  /* 0x0000005b5d5d7209 */ /* 0x000fe20007800000 */
[----:B------:R-:W2:Y:S01]  /*58a0*/  LDL R123, [R1+0xb4] ;  /* 0x0000b400017b7983 */ /* 0x000ea20000100800 */
[----:B------:R-:W-:-:S02]  /*58b0*/  FMNMX R3, R3, R90, !PT ;  /* 0x0000005a03037209 */ /* 0x000fc40007800000 */
[----:B------:R-:W-:Y:S01]  /*58c0*/  FMNMX R41, R41, R89, !PT ;  /* 0x0000005929297209 */ /* 0x000fe20007800000 */
[----:B------:R-:W2:Y:S01]  /*58d0*/  LDL R130, [R1+0xc4] ;  /* 0x0000c40001827983 */ /* 0x000ea20000100800 */
[----:B------:R-:W-:-:S03]  /*58e0*/  FMNMX R40, R40, R88, !PT ;  /* 0x0000005828287209 */ /* 0x000fc60007800000 */
[----:B------:R-:W0:Y:S04]  /*58f0*/  SHFL.BFLY PT, R91, R93, 0x2, 0x1f ;  /* 0x0c401f005d5b7f89 */ /* 0x000e2800000e0000 */
[----:B------:R-:W1:Y:S04]  /*5900*/  SHFL.BFLY PT, R90, R3, 0x2, 0x1f ;  /* 0x0c401f00035a7f89 */ /* 0x000e6800000e0000 */
[----:B------:R-:W1:Y:S04]  /*5910*/  SHFL.BFLY PT, R89, R41, 0x2, 0x1f ;  /* 0x0c401f0029597f89 */ /* 0x000e6800000e0000 */
[----:B------:R-:W1:Y:S04]  /*5920*/  SHFL.BFLY PT, R88, R40, 0x2, 0x1f ;  /* 0x0c401f0028587f89 */ /* 0x000e6800000e0000 */
[----:B------:R-:W2:Y:S01]  /*5930*/  LDL R131, [R1+0xd0] ;  /* 0x0000d00001837983 */ /* 0x000ea20000100800 */
[----:B0-----:R-:W-:-:S02]  /*5940*/  FMNMX R93, R93, R91, !PT ;  /* 0x0000005b5d5d7209 */ /* 0x001fc40007800000 */
[----:B-1----:R-:W-:Y:S02]  /*5950*/  FMNMX R3, R3, R90, !PT ;  /* 0x0000005a03037209 */ /* 0x002fe40007800000 */
[----:B------:R-:W-:Y:S02]  /*5960*/  FMNMX R41, R41, R89, !PT ;  /* 0x0000005929297209 */ /* 0x000fe40007800000 */
[----:B------:R-:W-:Y:S01]  /*5970*/  FMNMX R40, R40, R88, !PT ;  /* 0x0000005828287209 */ /* 0x000fe20007800000 */
[----:B------:R-:W0:Y:S04]  /*5980*/  SHFL.BFLY PT, R94, R93, 0x1, 0x1f ;  /* 0x0c201f005d5e7f89 */ /* 0x000e2800000e0000 */
[----:B------:R-:W1:Y:S04]  /*5990*/  SHFL.BFLY PT, R89, R3, 0x1, 0x1f ;  /* 0x0c201f0003597f89 */ /* 0x000e6800000e0000 */
[----:B------:R-:W1:Y:S04]  /*59a0*/  SHFL.BFLY PT, R90, R41, 0x1, 0x1f ;  /* 0x0c201f00295a7f89 */ /* 0x000e6800000e0000 */
[----:B------:R-:W1:Y:S01]  /*59b0*/  SHFL.BFLY PT, R92, R40, 0x1, 0x1f ;  /* 0x0c201f00285c7f89 */ /* 0x000e6200000e0000 */
[----:B------:R-:W-:-:S02]  /*59c0*/  LOP3.LUT R88, R235, 0x1c, RZ, 0xc0, !PT ;  /* 0x0000001ceb587812 */ /* 0x000fc400078ec0ff */
[----:B------:R-:W-:Y:S02]  /*59d0*/  SHF.R.U32.HI R91, RZ, 0x3, R95 ;  /* 0x00000003ff5b7819 */ /* 0x000fe4000001165f */
[----:B------:R-:W-:Y:S02]  /*59e0*/  LEA R88, R88, UR7, 0x3 ;  /* 0x0000000758587c11 */ /* 0x000fe4000f8e18ff */
[----:B------:R-:W-:Y:S02]  /*59f0*/  LOP3.LUT R91, R91, 0x1c, RZ, 0xc0, !PT ;  /* 0x0000001c5b5b7812 */ /* 0x000fe400078ec0ff */
[----:B0-----:R-:W-:-:S03]  /*5a00*/  FMNMX R94, R93, R94, !PT ;  /* 0x0000005e5d5e7209 */ /* 0x001fc60007800000 */
[----:B------:R-:W-:Y:S01]  /*5a10*/  IMAD.IADD R91, R88, 0x1, R91 ;  /* 0x00000001585b7824 */ /* 0x000fe200078e025b */
[----:B------:R-:W-:Y:S01]  /*5a20*/  BAR.SYNC.DEFER_BLOCKING 0x0 ;  /* 0x0000000000007b1d */ /* 0x000fe20000010000 */
[----:B-1----:R-:W-:Y:S02]  /*5a30*/  FMNMX R89, R3, R89, !PT ;  /* 0x0000005903597209 */ /* 0x002fe40007800000 */
[----:B------:R-:W-:Y:S02]  /*5a40*/  FMNMX R41, R41, R90, !PT ;  /* 0x0000005a29297209 */ /* 0x000fe40007800000 */
[----:B------:R-:W-:Y:S01]  /*5a50*/  FMNMX R92, R40, R92, !PT ;  /* 0x0000005c285c7209 */ /* 0x000fe20007800000 */
[----:B------:R-:W-:Y:S04]  /*5a60*/  @!P1 STS [R91+0x4000], R94 ;  /* 0x0040005e5b009388 */ /* 0x000fe80000000800 */
[----:B------:R-:W-:Y:S04]  /*5a70*/  @!P1 STS [R91+0x4100], R89 ;  /* 0x004100595b009388 */ /* 0x000fe80000000800 */
[----:B------:R-:W-:Y:S04]  /*5a80*/  @!P1 STS [R91+0x4200], R41 ;  /* 0x004200295b009388 */ /* 0x000fe80000000800 */
[----:B------:R-:W-:Y:S01]  /*5a90*/  @!P1 STS [R91+0x4300], R92 ;  /* 0x0043005c5b009388 */ /* 0x000fe20000000800 */
[----:B------:R-:W-:Y:S01]  /*5aa0*/  LEA R90, R95, UR7, 0x2 ;  /* 0x000000075f5a7c11 */ /* 0x000fe2000f8e10ff */
[----:B------:R-:W-:Y:S06]  /*5ab0*/  BAR.SYNC.DEFER_BLOCKING 0x0 ;  /* 0x0000000000007b1d */ /* 0x000fec0000010000 */
[----:B------:R-:W0:Y:S04]  /*5ac0*/  LDS R3, [R90+0x4000] ;  /* 0x004000005a037984 */ /* 0x000e280000000800 */
[----:B0-----:R-:W0:Y:S02]  /*5ad0*/  SHFL.BFLY PT, R40, R3, 0x4, 0x1f ;  /* 0x0c801f0003287f89 */ /* 0x001e2400000e0000 */
[----:B0-----:R-:W-:-:S05]  /*5ae0*/  FMNMX R40, R3, R40, !PT ;  /* 0x0000002803287209 */ /* 0x001fca0007800000 */
[----:B------:R-:W0:Y:S02]  /*5af0*/  SHFL.BFLY PT, R3, R40, 0x2, 0x1f ;  /* 0x0c401f0028037f89 */ /* 0x000e2400000e0000 */
[----:B0-----:R-:W-:-:S05]  /*5b00*/  FMNMX R3, R40, R3, !PT ;  /* 0x0000000328037209 */ /* 0x001fca0007800000 */
[----:B------:R-:W0:Y:S02]  /*5b10*/  SHFL.BFLY PT, R40, R3, 0x1, 0x1f ;  /* 0x0c201f0003287f89 */ /* 0x000e2400000e0000 */
[----:B0-----:R-:W-:-:S05]  /*5b20*/  FMNMX R40, R3, R40, !PT ;  /* 0x0000002803287209 */ /* 0x001fca0007800000 */
[----:B------:R-:W-:Y:S01]  /*5b30*/  @!P0 STS [R90+0x4000], R40 ;  /* 0x004000285a008388 */ /* 0x000fe20000000800 */
[----:B------:R-:W-:Y:S06]  /*5b40*/  BAR.SYNC.DEFER_BLOCKING 0x0 ;  /* 0x0000000000007b1d */ /* 0x000fec0000010000 */
[----:B------:R-:W0:Y:S04]  /*5b50*/  LDS R3, [R88+0x4000] ;  /* 0x0040000058037984 */ /* 0x000e280000000800 */
[----:B------:R-:W1:Y:S04]  /*5b60*/  LDS R40, [R88+0x4100] ;  /* 0x0041000058287984 */ /* 0x000e680000000800 */
[----:B------:R-:W3:Y:S04]  /*5b70*/  LDS R41, [R88+0x4200] ;  /* 0x0042000058297984 */ /* 0x000ee80000000800 */
[----:B------:R-:W2:Y:S01]  /*5b80*/  LDS R89, [R88+0x4300] ;  /* 0x0043000058597984 */ /* 0x000ea20000000800 */
[----:B0-----:R-:W-:-:S05]  /*5b90*/  FMNMX R3, R3, R7, !PT ;  /* 0x0000000703037209 */ /* 0x001fca0007800000 */
[--C-:B------:R-:W-:Y:S01]  /*5ba0*/  FFMA R48, R48, UR10, -R3.reuse ;  /* 0x0000000a30307c23 */ /* 0x100fe20008000803 */
[----:B-1----:R-:W-:Y:S01]  /*5bb0*/  FMNMX R40, R40, R2, !PT ;  /* 0x0000000228287209 */ /* 0x002fe20007800000 */
[----:B------:R-:W-:Y:S02]  /*5bc0*/  FFMA R92, R49, UR10, -R3 ;  /* 0x0000000a315c7c23 */ /* 0x000fe40008000803 */
[----:B------:R-:W-:Y:S02]  /*5bd0*/  FMUL R48, R48, 1.4426950216293334961 ;  /* 0x3fb8aa3b30307820 */ /* 0x000fe40000400000 */
[----:B------:R-:W-:Y:S02]  /*5be0*/  FMUL R92, R92, 1.4426950216293334961 ;  /* 0x3fb8aa3b5c5c7820 */ /* 0x000fe40000400000 */
[----:B------:R0:W-:Y:S01]  /*5bf0*/  MUFU.EX2 R49, R48 ;  /* 0x0000003000317308 */ /* 0x0001e20000000800 */
[----:B---3--:R-:W-:Y:S01]  /*5c00*/  FMNMX R41, R41, R0, !PT ;  /* 0x0000000029297209 */ /* 0x008fe20007800000 */
[----:B0-----:R-:W-:-:S06]  /*5c10*/  FFMA R48, R50, UR10, -R40 ;  /* 0x0000000a32307c23 */ /* 0x001fcc0008000828 */
[----:B------:R0:W1:Y:S02]  /*5c20*/  MUFU.EX2 R50, R92 ;  /* 0x0000005c00327308 */ /* 0x0000640000000800 */
[----:B0-----:R-:W-:Y:S01]  /*5c30*/  FMUL R92, R48, 1.4426950216293334961 ;  /* 0x3fb8aa3b305c7820 */ /* 0x001fe20000400000 */
[----:B------:R-:W-:-:S04]  /*5c40*/  FFMA R48, R51, UR10, -R40 ;  /* 0x0000000a33307c23 */ /* 0x000fc80008000828 */
[----:B------:R-:W-:Y:S01]  /*5c50*/  FMUL R48, R48, 1.4426950216293334961 ;  /* 0x3fb8aa3b30307820 */ /* 0x000fe20000400000 */
[----:B------:R0:W-:Y:S01]  /*5c60*/  MUFU.EX2 R51, R92 ;  /* 0x0000005c00337308 */ /* 0x0001e20000000800 */
[--C-:B------:R-:W-:Y:S01]  /*5c70*/  FFMA R85, R85, UR10, -R41.reuse ;  /* 0x0000000a55557c23 */ /* 0x100fe20008000829 */
[----:B0-----:R-:W-:-:S06]  /*5c80*/  FFMA R92, R84, UR10, -R41 ;  /* 0x0000000a545c7c23 */ /* 0x001fcc0008000829 */
[----:B------:R2:W0:Y:S02]  /*5c90*/  MUFU.EX2 R84, R48 ;  /* 0x0000003000547308 */ /* 0x0004240000000800 */
[----:B--2---:R-:W-:Y:S01]  /*5ca0*/  FMNMX R48, R89, R8, !PT ;  /* 0x0000000859307209 */ /* 0x004fe20007800000 */
[----:B------:R-:W-:-:S04]  /*5cb0*/  FMUL R89, R92, 1.4426950216293334961 ;  /* 0x3fb8aa3b5c597820 */ /* 0x000fc80000400000 */
[--C-:B------:R-:W-:Y:S01]  /*5cc0*/  FFMA R86, R86, UR10, -R48.reuse ;  /* 0x0000000a56567c23 */ /* 0x100fe20008000830 */
[----:B------:R-:W-:Y:S01]  /*5cd0*/  FFMA R87, R87, UR10, -R48 ;  /* 0x0000000a57577c23 */ /* 0x000fe20008000830 */
[----:B------:R-:W-:Y:S02]  /*5ce0*/  FMUL R85, R85, 1.4426950216293334961 ;  /* 0x3fb8aa3b55557820 */ /* 0x000fe40000400000 */
[----:B------:R-:W-:Y:S01]  /*5cf0*/  FMUL R86, R86, 1.4426950216293334961 ;  /* 0x3fb8aa3b56567820 */ /* 0x000fe20000400000 */
[----:B------:R-:W-:Y:S01]  /*5d00*/  FMUL R87, R87, 1.4426950216293334961 ;  /* 0x3fb8aa3b57577820 */ /* 0x000fe20000400000 */
[----:B------:R-:W-:Y:S08]  /*5d10*/  MUFU.EX2 R89, R89 ;  /* 0x0000005900597308 */ /* 0x000ff00000000800 */
[----:B------:R-:W2:Y:S08]  /*5d20*/  MUFU.EX2 R99, R85 ;  /* 0x0000005500637308 */ /* 0x000eb00000000800 */
[----:B------:R-:W-:Y:S08]  /*5d30*/  MUFU.EX2 R100, R86 ;  /* 0x0000005600647308 */ /* 0x000ff00000000800 */
[----:B------:R-:W3:Y:S01]  /*5d40*/  MUFU.EX2 R101, R87 ;  /* 0x0000005700657308 */ /* 0x000ee20000000800 */
[----:B-1----:R-:W-:Y:S01]  /*5d50*/  FADD R95, R49, R50 ;  /* 0x00000032315f7221 */ /* 0x002fe20000000000 */
[----:B0-----:R-:W-:Y:S01]  /*5d60*/  FADD R93, R51, R84 ;  /* 0x00000054335d7221 */ /* 0x001fe20000000000 */
[----:B--2---:R-:W-:-:S03]  /*5d70*/  FADD R92, R89, R99 ;  /* 0x00000063595c7221 */ /* 0x004fc60000000000 */
[----:B------:R-:W0:Y:S04]  /*5d80*/  SHFL.BFLY PT, R96, R95, 0x2, 0x1f ;  /* 0x0c401f005f607f89 */ /* 0x000e2800000e0000 */
[----:B------:R-:W1:Y:S01]  /*5d90*/  SHFL.BFLY PT, R94, R93, 0x2, 0x1f ;  /* 0x0c401f005d5e7f89 */ /* 0x000e6200000e0000 */
[----:B---3--:R-:W-:-:S03]  /*5da0*/  FADD R87, R100, R101 ;  /* 0x0000006564577221 */ /* 0x008fc60000000000 */
[----:B------:R-:W2:Y:S04]  /*5db0*/  SHFL.BFLY PT, R85, R92, 0x2, 0x1f ;  /* 0x0c401f005c557f89 */ /* 0x000ea800000e0000 */
[----:B------:R-:W3:Y:S01]  /*5dc0*/  SHFL.BFLY PT, R86, R87, 0x2, 0x1f ;  /* 0x0c401f0057567f89 */ /* 0x000ee200000e0000 */
[----:B0-----:R-:W-:Y:S01]  /*5dd0*/  FADD R96, R95, R96 ;  /* 0x000000605f607221 */ /* 0x001fe20000000000 */
[----:B-1----:R-:W-:Y:S01]  /*5de0*/  FADD R94, R93, R94 ;  /* 0x0000005e5d5e7221 */ /* 0x002fe20000000000 */
[----:B--2---:R-:W-:Y:S01]  /*5df0*/  FADD R85, R92, R85 ;  /* 0x000000555c557221 */ /* 0x004fe20000000000 */
[----:B---3--:R-:W-:-:S03]  /*5e00*/  FADD R86, R87, R86 ;  /* 0x0000005657567221 */ /* 0x008fc60000000000 */
[----:B------:R-:W0:Y:S04]  /*5e10*/  SHFL.BFLY PT, R92, R94, 0x1, 0x1f ;  /* 0x0c201f005e5c7f89 */ /* 0x000e2800000e0000 */
[----:B------:R-:W1:Y:S04]  /*5e20*/  SHFL.BFLY PT, R87, R96, 0x1, 0x1f ;  /* 0x0c201f0060577f89 */ /* 0x000e6800000e0000 */
[----:B------:R-:W2:Y:S04]  /*5e30*/  SHFL.BFLY PT, R93, R85, 0x1, 0x1f ;  /* 0x0c201f00555d7f89 */ /* 0x000ea800000e0000 */
[----:B------:R-:W3:Y:S01]  /*5e40*/  SHFL.BFLY PT, R95, R86, 0x1, 0x1f ;  /* 0x0c201f00565f7f89 */ /* 0x000ee200000e0000 */
[----:B0-----:R-:W-:Y:S01]  /*5e50*/  FADD R92, R94, R92 ;  /* 0x0000005c5e5c7221 */ /* 0x001fe20000000000 */
[----:B------:R-:W-:Y:S01]  /*5e60*/  BAR.SYNC.DEFER_BLOCKING 0x0 ;  /* 0x0000000000007b1d */ /* 0x000fe20000010000 */
[----:B-1----:R-:W-:Y:S01]  /*5e70*/  FADD R87, R96, R87 ;  /* 0x0000005760577221 */ /* 0x002fe20000000000 */
[----:B--2---:R-:W-:Y:S01]  /*5e80*/  FADD R93, R85, R93 ;  /* 0x0000005d555d7221 */ /* 0x004fe20000000000 */
[----:B---3--:R-:W-:-:S03]  /*5e90*/  FADD R95, R86, R95 ;  /* 0x0000005f565f7221 */ /* 0x008fc60000000000 */
[----:B------:R-:W-:Y:S04]  /*5ea0*/  @!P1 STS [R91+0x4000], R87 ;  /* 0x004000575b009388 */ /* 0x000fe80000000800 */
[----:B------:R-:W-:Y:S04]  /*5eb0*/  @!P1 STS [R91+0x4100], R92 ;  /* 0x0041005c5b009388 */ /* 0x000fe80000000800 */
[----:B------:R-:W-:Y:S04]  /*5ec0*/  @!P1 STS [R91+0x4200], R93 ;  /* 0x0042005d5b009388 */ /* 0x000fe80000000800 */
[----:B------:R-:W-:Y:S01]  /*5ed0*/  @!P1 STS [R91+0x4300], R95 ;  /* 0x0043005f5b009388 */ /* 0x000fe20000000800 */
[----:B------:R-:W-:Y:S06]  /*5ee0*/  BAR.SYNC.DEFER_BLOCKING 0x0 ;  /* 0x0000000000007b1d */ /* 0x000fec0000010000 */
[----:B------:R-:W0:Y:S04]  /*5ef0*/  LDS R85, [R90+0x4000] ;  /* 0x004000005a557984 */ /* 0x000e280000000800 */
[----:B0-----:R-:W0:Y:S02]  /*5f00*/  SHFL.BFLY PT, R86, R85, 0x4, 0x1f ;  /* 0x0c801f0055567f89 */ /* 0x001e2400000e0000 */
[----:B0-----:R-:W-:-:S05]  /*5f10*/  FADD R86, R85, R86 ;  /* 0x0000005655567221 */ /* 0x001fca0000000000 */
[----:B------:R-:W0:Y:S02]  /*5f20*/  SHFL.BFLY PT, R85, R86, 0x2, 0x1f ;  /* 0x0c401f0056557f89 */ /* 0x000e2400000e0000 */
[----:B0-----:R-:W-:-:S05]  /*5f30*/  FADD R85, R86, R85 ;  /* 0x0000005556557221 */ /* 0x001fca0000000000 */
[----:B------:R-:W0:Y:S01]  /*5f40*/  SHFL.BFLY PT, R86, R85, 0x1, 0x1f ;  /* 0x0c201f0055567f89 */ /* 0x000e2200000e0000 */
[----:B------:R-:W-:-:S04]  /*5f50*/  IADD3 R94, P3, PT, R249, UR5, RZ ;  /* 0x00000005f95e7c10 */ /* 0x000fc8000ff7e0ff */
[----:B------:R-:W-:Y:S01]  /*5f60*/  IADD3.X R95, PT, PT, R248, UR16, RZ, P3, !PT ;  /* 0x00000010f85f7c10 */ /* 0x000fe20009ffe4ff */
[----:B0-----:R-:W-:-:S05]  /*5f70*/  FADD R85, R85, R86 ;  /* 0x0000005655557221 */ /* 0x001fca0000000000 */
[----:B------:R0:W-:Y:S01]  /*5f80*/  @!P0 STS [R90+0x4000], R85 ;  /* 0x004000555a008388 */ /* 0x0001e20000000800 */
[----:B------:R-:W-:Y:S01]  /*5f90*/  BAR.SYNC.DEFER_BLOCKING 0x0 ;  /* 0x0000000000007b1d */ /* 0x000fe20000010000 */
[----:B0-----:R-:W-:-:S05]  /*5fa0*/  IADD3 R90, P3, PT, R44, UR5, RZ ;  /* 0x000000052c5a7c10 */ /* 0x001fca000ff7e0ff */
[----:B------:R-:W2:Y:S01]  /*5fb0*/  LDL R44, [R1+0x40] ;  /* 0x00004000012c7983 */ /* 0x000ea20000100800 */
[----:B------:R-:W-:Y:S02]  /*5fc0*/  IADD3.X R87, PT, PT, R247, UR8, RZ, P2, !PT ;  /* 0x00000008f7577c10 */ /* 0x000fe400097fe4ff */
[----:B------:R-:W-:Y:S02]  /*5fd0*/  IADD3 R92, P2, PT, R251, UR5, RZ ;  /* 0x00000005fb5c7c10 */ /* 0x000fe4000ff5e0ff */
[----:B------:R-:W-:Y:S02]  /*5fe0*/  IADD3.X R91, PT, PT, R252, UR16, RZ, P3, !PT ;  /* 0x00000010fc5b7c10 */ /* 0x000fe40009ffe4ff */
[----:B------:R-:W-:Y:S02]  /*5ff0*/  IADD3.X R93, PT, PT, R250, UR16, RZ, P2, !PT ;  /* 0x00000010fa5d7c10 */ /* 0x000fe400097fe4ff */
[----:B------:R-:W-:Y:S01]  /*6000*/  IADD3 R96, P2, PT, R246, UR5, RZ ;  /* 0x00000005f6607c10 */ /* 0x000fe2000ff5e0ff */
[----:B------:R-:W-:Y:S01]  /*6010*/  VIADD R86, R6, UR5 ;  /* 0x0000000506567c36 */ /* 0x000fe20008000000 */
[----:B------:R-:W3:Y:S02]  /*6020*/  LDL R246, [R1+0x1d8] ;  /* 0x0001d80001f67983 */ /* 0x000ee40000100800 */
[----:B------:R-:W-:-:S02]  /*6030*/  IADD3.X R97, PT, PT, R242, UR16, RZ, P2, !PT ;  /* 0x00000010f2617c10 */ /* 0x000fc400097fe4ff */
[----:B------:R-:W3:Y:S04]  /*6040*/  LDL R242, [R1+0x1bc] ;  /* 0x0001bc0001f27983 */ /* 0x000ee80000100800 */
[----:B------:R-:W3:Y:S04]  /*6050*/  LDG.E.U8 R95, desc[UR12][R94.64] ;  /* 0x0000000c5e5f7981 */ /* 0x000ee8000c1e1100 */
[----:B------:R0:W3:Y:S04]  /*6060*/  LDG.E.U8 R85, desc[UR12][R92.64] ;  /* 0x0000000c5c557981 */ /* 0x0000e8000c1e1100 */
[----:B------:R-:W3:Y:S04]  /*6070*/  LDG.E.U8 R86, desc[UR12][R86.64] ;  /* 0x0000000c56567981 */ /* 0x000ee8000c1e1100 */
[----:B------:R1:W3:Y:S01]  /*6080*/  LDG.E.U8 R94, desc[UR12][R90.64] ;  /* 0x0000000c5a5e7981 */ /* 0x0002e2000c1e1100 */
[----:B0-----:R-:W-:-:S03]  /*6090*/  IADD3 R92, P3, PT, R244, UR5, RZ ;  /* 0x00000005f45c7c10 */ /* 0x001fc6000ff7e0ff */
[----:B------:R-:W3:Y:S01]  /*60a0*/  LDL R244, [R1+0x1c0] ;  /* 0x0001c00001f47983 */ /* 0x000ee20000100800 */
[----:B------:R-:W-:-:S03]  /*60b0*/  IADD3.X R93, PT, PT, R238, UR16, RZ, P3, !PT ;  /* 0x00000010ee5d7c10 */ /* 0x000fc60009ffe4ff */
[----:B------:R0:W3:Y:S01]  /*60c0*/  LDG.E.U8 R87, desc[UR12][R96.64] ;  /* 0x0000000c60577981 */ /* 0x0000e2000c1e1100 */
[----:B-1----:R-:W-:Y:S02]  /*60d0*/  IADD3 R90, P2, PT, R240, UR5, RZ ;  /* 0x00000005f05a7c10 */ /* 0x002fe4000ff5e0ff */
[----:B------:R-:W-:Y:S01]  /*60e0*/  IADD3 R102, P3, PT, R236, UR5, RZ ;  /* 0x00000005ec667c10 */ /* 0x000fe2000ff7e0ff */
[----:B------:R-:W3:Y:S01]  /*60f0*/  LDG.E.U8 R93, desc[UR12][R92.64] ;  /* 0x0000000c5c5d7981 */ /* 0x000ee2000c1e1100 */
[----:B------:R-:W-:Y:S02]  /*6100*/  IADD3.X R91, PT, PT, R234, UR16, RZ, P2, !PT ;  /* 0x00000010ea5b7c10 */ /* 0x000fe400097fe4ff */
[----:B------:R-:W-:Y:S01]  /*6110*/  IADD3.X R103, PT, PT, R231, UR16, RZ, P3, !PT ;  /* 0x00000010e7677c10 */ /* 0x000fe20009ffe4ff */
[----:B------:R-:W3:Y:S01]  /*6120*/  LDL R234, [R1+0x198] ;  /* 0x0001980001ea7983 */ /* 0x000ee20000100800 */
[----:B0-----:R-:W-:-:S03]  /*6130*/  IADD3 R96, P2, PT, R232, UR5, RZ ;  /* 0x00000005e8607c10 */ /* 0x001fc6000ff5e0ff */
[----:B------:R0:W3:Y:S01]  /*6140*/  LDG.E.U8 R98, desc[UR12][R90.64] ;  /* 0x0000000c5a627981 */ /* 0x0000e2000c1e1100 */
[----:B------:R-:W-:-:S03]  /*6150*/  IADD3.X R97, PT, PT, R105, UR16, RZ, P2, !PT ;  /* 0x0000001069617c10 */ /* 0x000fc600097fe4ff */
[----:B------:R5:W3:Y:S04]  /*6160*/  LDG.E.U8 R92, desc[UR12][R102.64] ;  /* 0x0000000c665c7981 */ /* 0x000ae8000c1e1100 */
[----:B------:R-:W3:Y:S01]  /*6170*/  LDG.E.U8 R97, desc[UR12][R96.64] ;  /* 0x0000000c60617981 */ /* 0x000ee2000c1e1100 */
[----:B0-----:R-:W-:-:S03]  /*6180*/  IADD3 R90, P3, PT, R229, UR5, RZ ;  /* 0x00000005e55a7c10 */ /* 0x001fc6000ff7e0ff */
[----:B------:R-:W3:Y:S01]  /*6190*/  LDL R229, [R1+0x194] ;  /* 0x0001940001e57983 */ /* 0x000ee20000100800 */
[----:B------:R-:W-:-:S03]  /*61a0*/  IADD3.X R91, PT, PT, R45, UR16, RZ, P3, !PT ;  /* 0x000000102d5b7c10 */ /* 0x000fc60009ffe4ff */
[----:B------:R-:W3:Y:S01]  /*61b0*/  LDL R45, [R1+0x70] ;  /* 0x00007000012d7983 */ /* 0x000ee20000100800 */
[----:B-----5:R-:W-:-:S03]  /*61c0*/  IADD3 R102, P2, PT, R104, UR5, RZ ;  /* 0x0000000568667c10 */ /* 0x020fc6000ff5e0ff */
[----:B------:R-:W5:Y:S04]  /*61d0*/  LDG.E.U8 R91, desc[UR12][R90.64] ;  /* 0x0000000c5a5b7981 */ /* 0x000f68000c1e1100 */
[----:B------:R-:W4:Y:S04]  /*61e0*/  LDL R232, [R1+0x1a0] ;  /* 0x0001a00001e87983 */ /* 0x000f280000100800 */
[----:B------:R-:W4:Y:S04]  /*61f0*/  LDL R231, [R1+0x19c] ;  /* 0x00019c0001e77983 */ /* 0x000f280000100800 */
[----:B------:R-:W4:Y:S04]  /*6200*/  LDL R236, [R1+0x1b4] ;  /* 0x0001b40001ec7983 */ /* 0x000f280000100800 */
[----:B------:R-:W4:Y:S04]  /*6210*/  LDL R238, [R1+0x1c4] ;  /* 0x0001c40001ee7983 */ /* 0x000f280000100800 */
[----:B------:R-:W4:Y:S01]  /*6220*/  LDL R240, [R1+0x1d4] ;  /* 0x0001d40001f07983 */ /* 0x000f220000100800 */
[----:B--2---:R-:W-:-:S03]  /*6230*/  IADD3 R104, P3, PT, R44, UR5, RZ ;  /* 0x000000052c687c10 */ /* 0x004fc6000ff7e0ff */
[----:B------:R-:W2:Y:S01]  /*6240*/  LDL R44, [R1+0x64] ;  /* 0x00006400012c7983 */ /* 0x000ea20000100800 */
[----:B------:R-:W-:Y:S02]  /*6250*/  IADD3.X R103, PT, PT, R107, UR16, RZ, P2, !PT ;  /* 0x000000106b677c10 */ /* 0x000fe400097fe4ff */
[----:B------:R-:W-:Y:S02]  /*6260*/  IADD3.X R105, PT, PT, R117, UR16, RZ, P3, !PT ;  /* 0x0000001075697c10 */ /* 0x000fe40009ffe4ff */
[----:B------:R-:W-:Y:S01]  /*6270*/  IADD3 R106, P2, PT, R106, UR5, RZ ;  /* 0x000000056a6a7c10 */ /* 0x000fe2000ff5e0ff */
[----:B------:R0:W4:Y:S03]  /*6280*/  LDG.E.U8 R96, desc[UR12][R102.64] ;  /* 0x0000000c66607981 */ /* 0x000126000c1e1100 */
[----:B------:R-:W-:Y:S01]  /*6290*/  IADD3.X R107, PT, PT, R116, UR16, RZ, P2, !PT ;  /* 0x00000010746b7c10 */ /* 0x000fe200097fe4ff */
[----:B------:R1:W4:Y:S04]  /*62a0*/  LDG.E.U8 R90, desc[UR12][R104.64] ;  /* 0x0000000c685a7981 */ /* 0x000328000c1e1100 */
[----:B------:R-:W4:Y:S01]  /*62b0*/  LDL R116, [R1+0x88] ;  /* 0x0000880001747983 */ /* 0x000f220000100800 */
[----:B0-----:R-:W-:-:S03]  /*62c0*/  IADD3 R102, P3, PT, R115, UR5, RZ ;  /* 0x0000000573667c10 */ /* 0x001fc6000ff7e0ff */
[----:B------:R-:W4:Y:S01]  /*62d0*/  LDL R115, [R1+0x74] ;  /* 0x0000740001737983 */ /* 0x000f220000100800 */
[----:B-1----:R-:W-:-:S03]  /*62e0*/  IADD3 R104, P2, PT, R109, UR5, RZ ;  /* 0x000000056d687c10 */ /* 0x002fc6000ff5e0ff */
[----:B------:R-:W4:Y:S01]  /*62f0*/  LDL R109, [R1+0x7c] ;  /* 0x00007c00016d7983 */ /* 0x000f220000100800 */
[----:B------:R-:W-:-:S03]  /*6300*/  IADD3.X R103, PT, PT, R110, UR16, RZ, P3, !PT ;  /* 0x000000106e677c10 */ /* 0x000fc60009ffe4ff */
[----:B------:R0:W5:Y:S04]  /*6310*/  LDG.E.U8 R110, desc[UR12][R106.64] ;  /* 0x0000000c6a6e7981 */ /* 0x000168000c1e1100 */
[----:B------:R-:W5:Y:S01]  /*6320*/  LDL R117, [R1+0x90] ;  /* 0x0000900001757983 */ /* 0x000f620000100800 */
[----:B0-----:R-:W-:-:S03]  /*6330*/  IADD3 R106, P3, PT, R108, UR5, RZ ;  /* 0x000000056c6a7c10 */ /* 0x001fc6000ff7e0ff */
[----:B------:R-:W5:Y:S01]  /*6340*/  LDL R108, [R1+0x84] ;  /* 0x00008400016c7983 */ /* 0x000f620000100800 */
[----:B------:R-:W-:Y:S02]  /*6350*/  IADD3.X R105, PT, PT, R111, UR16, RZ, P2, !PT ;  /* 0x000000106f697c10 */ /* 0x000fe400097fe4ff */
[----:B------:R-:W-:Y:S01]  /*6360*/  IADD3.X R107, PT, PT, R112, UR16, RZ, P3, !PT ;  /* 0x00000010706b7c10 */ /* 0x000fe20009ffe4ff */
[----:B------:R0:W5:Y:S04]  /*6370*/  LDG.E.U8 R111, desc[UR12][R102.64] ;  /* 0x0000000c666f7981 */ /* 0x000168000c1e1100 */
[----:B------:R3:W5:Y:S01]  /*6380*/  LDG.E.U8 R112, desc[UR12][R104.64] ;  /* 0x0000000c68707981 */ /* 0x000762000c1e1100 */
[----:B0-----:R-:W-:-:S03]  /*6390*/  IADD3 R102, P2, PT, R113, UR5, RZ ;  /* 0x0000000571667c10 */ /* 0x001fc6000ff5e0ff */
[----:B------:R0:W5:Y:S01]  /*63a0*/  LDG.E.U8 R113, desc[UR12][R106.64] ;  /* 0x0000000c6a717981 */ /* 0x000162000c1e1100 */
[----:B---3--:R-:W-:-:S03]  /*63b0*/  IADD3 R104, P3, PT, R45, UR5, RZ ;  /* 0x000000052d687c10 */ /* 0x008fc6000ff7e0ff */
[----:B------:R-:W3:Y:S01]  /*63c0*/  LDL R45, [R1+0x94] ;  /* 0x00009400012d7983 */ /* 0x000ee20000100800 */
[----:B--2---:R-:W-:-:S03]  /*63d0*/  IADD3.X R103, PT, PT, R44, UR16, RZ, P2, !PT ;  /* 0x000000102c677c10 */ /* 0x004fc600097fe4ff */
[----:B------:R-:W2:Y:S01]  /*63e0*/  LDL R44, [R1+0xa8] ;  /* 0x0000a800012c7983 */ /* 0x000ea20000100800 */
[----:B0-----:R-:W-:Y:S02]  /*63f0*/  IADD3 R106, P2, PT, R120, UR5, RZ ;  /* 0x00000005786a7c10 */ /* 0x001fe4000ff5e0ff */
[----:B------:R-:W-:Y:S01]  /*6400*/  IADD3.X R105, PT, PT, R114, UR16, RZ, P3, !PT ;  /* 0x0000001072697c10 */ /* 0x000fe20009ffe4ff */
[----:B------:R-:W2:Y:S04]  /*6410*/  LDL R120, [R1+0x9c] ;  /* 0x00009c0001787983 */ /* 0x000ea80000100800 */
[----:B------:R0:W2:Y:S02]  /*6420*/  LDG.E.U8 R114, desc[UR12][R102.64] ;  /* 0x0000000c66727981 */ /* 0x0000a4000c1e1100 */
[----:B0-----:R-:W-:-:S02]  /*6430*/  IADD3 R102, P3, PT, R121, UR5, RZ ;  /* 0x0000000579667c10 */ /* 0x001fc4000ff7e0ff */
[----:B------:R-:W2:Y:S02]  /*6440*/  LDL R121, [R1+0xa4] ;  /* 0x0000a40001797983 */ /* 0x000ea40000100800 */
[----:B----4-:R-:W-:Y:S02]  /*6450*/  IADD3.X R103, PT, PT, R109, UR16, RZ, P3, !PT ;  /* 0x000000106d677c10 */ /* 0x010fe40009ffe4ff */
[----:B------:R-:W4:Y:S01]  /*6460*/  LDL R109, [R1+0xc0] ;  /* 0x0000c000016d7983 */ /* 0x000f220000100800 */
[----:B------:R-:W-:-:S03]  /*6470*/  IADD3.X R107, PT, PT, R115, UR16, RZ, P2, !PT ;  /* 0x00000010736b7c10 */ /* 0x000fc600097fe4ff */
[----:B------:R0:W4:Y:S02]  /*6480*/  LDG.E.U8 R115, desc[UR12][R104.64] ;  /* 0x0000000c68737981 */ /* 0x000124000c1e1100 */
[----:B0-----:R-:W-:Y:S02]  /*6490*/  IADD3 R104, P2, PT, R116, UR5, RZ ;  /* 0x0000000574687c10 */ /* 0x001fe4000ff5e0ff */
[----:B------:R0:W4:Y:S02]  /*64a0*/  LDG.E.U8 R116, desc[UR12][R106.64] ;  /* 0x0000000c6a747981 */ /* 0x000124000c1e1100 */
[----:B-----5:R-:W-:Y:S02]  /*64b0*/  IADD3.X R105, PT, PT, R108, UR16, RZ, P2, !PT ;  /* 0x000000106c697c10 */ /* 0x020fe400097fe4ff */
[----:B------:R-:W5:Y:S01]  /*64c0*/  LDL R108, [R1+0xc8] ;  /* 0x0000c800016c7983 */ /* 0x000f620000100800 */
[----:B0-----:R-:W-:-:S03]  /*64d0*/  IADD3 R106, P3, PT, R117, UR5, RZ ;  /* 0x00000005756a7c10 */ /* 0x001fc6000ff7e0ff */
[----:B------:R0:W5:Y:S01]  /*64e0*/  LDG.E.U8 R117, desc[UR12][R102.64] ;  /* 0x0000000c66757981 */ /* 0x000162000c1e1100 */
[----:B------:R-:W-:-:S03]  /*64f0*/  IADD3.X R107, PT, PT, R118, UR16, RZ, P3, !PT ;  /* 0x00000010766b7c10 */ /* 0x000fc60009ffe4ff */
[----:B------:R1:W5:Y:S01]  /*6500*/  LDG.E.U8 R118, desc[UR12][R104.64] ;  /* 0x0000000c68767981 */ /* 0x000362000c1e1100 */
[----:B0-----:R-:W-:-:S03]  /*6510*/  IADD3 R102, P2, PT, R124, UR5, RZ ;  /* 0x000000057c667c10 */ /* 0x001fc6000ff5e0ff */
[----:B------:R-:W5:Y:S01]  /*6520*/  LDL R124, [R1+0xbc] ;  /* 0x0000bc00017c7983 */ /* 0x000f620000100800 */
[----:B---3--:R-:W-:-:S03]  /*6530*/  IADD3.X R103, PT, PT, R45, UR16, RZ, P2, !PT ;  /* 0x000000102d677c10 */ /* 0x008fc600097fe4ff */
[----:B------:R-:W3:Y:S01]  /*6540*/  LDL R45, [R1+0xd8] ;  /* 0x0000d800012d7983 */ /* 0x000ee20000100800 */
[----:B-1----:R-:W-:-:S03]  /*6550*/  IADD3 R104, P3, PT, R119, UR5, RZ ;  /* 0x0000000577687c10 */ /* 0x002fc6000ff7e0ff */
[----:B------:R2:W3:Y:S02]  /*6560*/  LDG.E.U8 R119, desc[UR12][R106.64] ;  /* 0x0000000c6a777981 */ /* 0x0004e4000c1e1100 */
[----:B--2---:R-:W-:Y:S02]  /*6570*/  IADD3 R106, P2, PT, R44, UR5, RZ ;  /* 0x000000052c6a7c10 */ /* 0x004fe4000ff5e0ff */
[----:B------:R-:W2:Y:S01]  /*6580*/  LDL R44, [R1+0xcc] ;  /* 0x0000cc00012c7983 */ /* 0x000ea20000100800 */
[----:B------:R-:W-:-:S03]  /*6590*/  IADD3.X R105, PT, PT, R120, UR16, RZ, P3, !PT ;  /* 0x0000001078697c10 */ /* 0x000fc60009ffe4ff */
[----:B------:R0:W2:Y:S02]  /*65a0*/  LDG.E.U8 R120, desc[UR12][R102.64] ;  /* 0x0000000c66787981 */ /* 0x0000a4000c1e1100 */
[----:B0-----:R-:W-:Y:S02]  /*65b0*/  IADD3 R102, P3, PT, R132, UR5, RZ ;  /* 0x0000000584667c10 */ /* 0x001fe4000ff7e0ff */
[----:B------:R-:W2:Y:S01]  /*65c0*/  LDL R132, [R1+0xd4] ;  /* 0x0000d40001847983 */ /* 0x000ea20000100800 */
[----:B------:R-:W-:Y:S02]  /*65d0*/  IADD3.X R107, PT, PT, R121, UR16, RZ, P2, !PT ;  /* 0x00000010796b7c10 */ /* 0x000fe400097fe4ff */
[----:B------:R-:W-:Y:S01]  /*65e0*/  IADD3.X R103, PT, PT, R122, UR16, RZ, P3, !PT ;  /* 0x000000107a677c10 */ /* 0x000fe20009ffe4ff */
[----:B------:R0:W2:Y:S04]  /*65f0*/  LDG.E.U8 R121, desc[UR12][R104.64] ;  /* 0x0000000c68797981 */ /* 0x0000a8000c1e1100 */
[----:B------:R4:W2:Y:S01]  /*6600*/  LDG.E.U8 R122, desc[UR12][R106.64] ;  /* 0x0000000c6a7a7981 */ /* 0x0008a2000c1e1100 */
[----:B0-----:R-:W-:-:S03]  /*6610*/  IADD3 R104, P2, PT, R133, UR5, RZ ;  /* 0x0000000585687c10 */ /* 0x001fc6000ff5e0ff */
[----:B------:R-:W2:Y:S01]  /*6620*/  LDL R133, [R1+0xdc] ;  /* 0x0000dc0001857983 */ /* 0x000ea20000100800 */
[----:B----4-:R-:W-:-:S03]  /*6630*/  IADD3 R106, P3, PT, R109, UR5, RZ ;  /* 0x000000056d6a7c10 */ /* 0x010fc6000ff7e0ff */
[----:B------:R-:W4:Y:S01]  /*6640*/  LDL R109, [R1+0xe4] ;  /* 0x0000e400016d7983 */ /* 0x000f220000100800 */
[----:B------:R-:W-:-:S03]  /*6650*/  IADD3.X R105, PT, PT, R123, UR16, RZ, P2, !PT ;  /* 0x000000107b697c10 */ /* 0x000fc600097fe4ff */
[----:B------:R5:W4:Y:S02]  /*6660*/  LDG.E.U8 R123, desc[UR12][R102.64] ;  /* 0x0000000c667b7981 */ /* 0x000b24000c1e1100 */
[----:B-----5:R-:W-:Y:S02]  /*6670*/  IADD3 R102, P2, PT, R108, UR5, RZ ;  /* 0x000000056c667c10 */ /* 0x020fe4000ff5e0ff */
[----:B------:R-:W5:Y:S02]  /*6680*/  LDL R108, [R1+0xec] ;  /* 0x0000ec00016c7983 */ /* 0x000f640000100800 */
[----:B------:R-:W-:Y:S02]  /*6690*/  IADD3.X R103, PT, PT, R130, UR16, RZ, P2, !PT ;  /* 0x0000001082677c10 */ /* 0x000fe400097fe4ff */
[----:B------:R-:W-:Y:S02]  /*66a0*/  IADD3.X R107, PT, PT, R124, UR16, RZ, P3, !PT ;  /* 0x000000107c6b7c10 */ /* 0x000fe40009ffe4ff */
        /* <DEDUP_REMOVED lines=8> */
[----:B0-----:R-:W-:-:S03]  /*6730*/  IADD3 R102, P3, PT, R197, UR5, RZ ;  /* 0x00000005c5667c10 */ /* 0x001fc6000ff7e0ff */
[----:B------:R-:W2:Y:S01]  /*6740*/  LDL R197, [R1+0x10c] ;  /* 0x00010c0001c57983 */ /* 0x000ea20000100800 */
[----:B------:R-:W-:-:S03]  /*6750*/  IADD3.X R107, PT, PT, R132, UR16, RZ, P2, !PT ;  /* 0x00000010846b7c10 */ /* 0x000fc600097fe4ff */
[----:B------:R0:W2:Y:S02]  /*6760*/  LDG.E.U8 R132, desc[UR12][R104.64] ;  /* 0x0000000c68847981 */ /* 0x0000a4000c1e1100 */
[----:B0-----:R-:W-:Y:S02]  /*6770*/  IADD3 R104, P2, PT, R199, UR5, RZ ;  /* 0x00000005c7687c10 */ /* 0x001fe4000ff5e0ff */
[----:B------:R-:W2:Y:S01]  /*6780*/  LDL R199, [R1+0x114] ;  /* 0x0001140001c77983 */ /* 0x000ea20000100800 */
[----:B------:R-:W-:-:S03]  /*6790*/  IADD3.X R103, PT, PT, R133, UR16, RZ, P3, !PT ;  /* 0x0000001085677c10 */ /* 0x000fc60009ffe4ff */
[----:B------:R0:W2:Y:S01]  /*67a0*/  LDG.E.U8 R133, desc[UR12][R106.64] ;  /* 0x0000000c6a857981 */ /* 0x0000a2000c1e1100 */
[----:B----4-:R-:W-:-:S03]  /*67b0*/  IADD3.X R105, PT, PT, R109, UR16, RZ, P2, !PT ;  /* 0x000000106d697c10 */ /* 0x010fc600097fe4ff */
[----:B------:R-:W4:Y:S01]  /*67c0*/  LDL R109, [R1+0x128] ;  /* 0x00012800016d7983 */ /* 0x000f220000100800 */
[----:B0-----:R-:W-:-:S03]  /*67d0*/  IADD3 R106, P3, PT, R134, UR5, RZ ;  /* 0x00000005866a7c10 */ /* 0x001fc6000ff7e0ff */
[----:B------:R0:W4:Y:S01]  /*67e0*/  LDG.E.U8 R134, desc[UR12][R102.64] ;  /* 0x0000000c66867981 */ /* 0x000122000c1e1100 */
[----:B-----5:R-:W-:-:S03]  /*67f0*/  IADD3.X R107, PT, PT, R108, UR16, RZ, P3, !PT ;  /* 0x000000106c6b7c10 */ /* 0x020fc60009ffe4ff */
[----:B------:R-:W5:Y:S01]  /*6800*/  LDL R108, [R1+0x124] ;  /* 0x00012400016c7983 */ /* 0x000f620000100800 */
[----:B0-----:R-:W-:-:S03]  /*6810*/  IADD3 R102, P2, PT, R135, UR5, RZ ;  /* 0x0000000587667c10 */ /* 0x001fc6000ff5e0ff */
[----:B------:R0:W5:Y:S01]  /*6820*/  LDG.E.U8 R135, desc[UR12][R104.64] ;  /* 0x0000000c68877981 */ /* 0x000162000c1e1100 */
[----:B------:R-:W-:-:S03]  /*6830*/  IADD3.X R103, PT, PT, R191, UR16, RZ, P2, !PT ;  /* 0x00000010bf677c10 */ /* 0x000fc600097fe4ff */
[----:B------:R1:W5:Y:S01]  /*6840*/  LDG.E.U8 R191, desc[UR12][R106.64] ;  /* 0x0000000c6abf7981 */ /* 0x000362000c1e1100 */
[----:B0-----:R-:W-:-:S03]  /*6850*/  IADD3 R104, P3, PT, R207, UR5, RZ ;  /* 0x00000005cf687c10 */ /* 0x001fc6000ff7e0ff */
[----:B------:R-:W5:Y:S01]  /*6860*/  LDL R207, [R1+0x134] ;  /* 0x0001340001cf7983 */ /* 0x000f620000100800 */
[----:B------:R-:W-:-:S03]  /*6870*/  IADD3.X R105, PT, PT, R193, UR16, RZ, P3, !PT ;  /* 0x00000010c1697c10 */ /* 0x000fc60009ffe4ff */
[----:B------:R3:W5:Y:S01]  /*6880*/  LDG.E.U8 R193, desc[UR12][R102.64] ;  /* 0x0000000c66c17981 */ /* 0x000762000c1e1100 */
[----:B-1----:R-:W-:-:S03]  /*6890*/  IADD3 R106, P2, PT, R195, UR5, RZ ;  /* 0x00000005c36a7c10 */ /* 0x002fc6000ff5e0ff */
        /* <DEDUP_REMOVED lines=12> */
[----:B------:R4:W2:Y:S02]  /*6960*/  LDG.E.U8 R199, desc[UR12][R102.64] ;  /* 0x0000000c66c77981 */ /* 0x0008a4000c1e1100 */
[----:B----4-:R-:W-:Y:S02]  /*6970*/  IADD3 R102, P2, PT, R109, UR5, RZ ;  /* 0x000000056d667c10 */ /* 0x010fe4000ff5e0ff */
[----:B------:R-:W4:Y:S01]  /*6980*/  LDL R109, [R1+0x158] ;  /* 0x00015800016d7983 */ /* 0x000f220000100800 */
[----:B------:R-:W-:-:S03]  /*6990*/  IADD3.X R107, PT, PT, R201, UR16, RZ, P3, !PT ;  /* 0x00000010c96b7c10 */ /* 0x000fc60009ffe4ff */
[----:B------:R0:W4:Y:S04]  /*69a0*/  LDG.E.U8 R201, desc[UR12][R104.64] ;  /* 0x0000000c68c97981 */ /* 0x000128000c1e1100 */
[----:B------:R-:W4:Y:S01]  /*69b0*/  LDG.E.U8 R106, desc[UR12][R106.64] ;  /* 0x0000000c6a6a7981 */ /* 0x000f22000c1e1100 */
[----:B-----5:R-:W-:-:S03]  /*69c0*/  IADD3.X R103, PT, PT, R108, UR16, RZ, P2, !PT ;  /* 0x000000106c677c10 */ /* 0x020fc600097fe4ff */
[----:B------:R-:W5:Y:S01]  /*69d0*/  LDL R108, [R1+0x160] ;  /* 0x00016000016c7983 */ /* 0x000f620000100800 */
[----:B0-----:R-:W-:-:S03]  /*69e0*/  IADD3 R104, P2, PT, R215, UR5, RZ ;  /* 0x00000005d7687c10 */ /* 0x001fc6000ff5e0ff */
[----:B------:R-:W5:Y:S04]  /*69f0*/  LDL R215, [R1+0x15c] ;  /* 0x00015c0001d77983 */ /* 0x000f680000100800 */
[----:B------:R0:W5:Y:S01]  /*6a00*/  LDG.E.U8 R107, desc[UR12][R102.64] ;  /* 0x0000000c666b7981 */ /* 0x000162000c1e1100 */
[----:B------:R-:W-:-:S03]  /*6a10*/  IADD3.X R105, PT, PT, R223, UR16, RZ, P2, !PT ;  /* 0x00000010df697c10 */ /* 0x000fc600097fe4ff */
[----:B------:R-:W5:Y:S04]  /*6a20*/  LDL R223, [R1+0x178] ;  /* 0x0001780001df7983 */ /* 0x000f680000100800 */
[----:B------:R-:W5:Y:S01]  /*6a30*/  LDG.E.U8 R104, desc[UR12][R104.64] ;  /* 0x0000000c68687981 */ /* 0x000f62000c1e1100 */
[----:B0-----:R-:W-:-:S03]  /*6a40*/  IADD3 R102, P3, PT, R217, UR5, RZ ;  /* 0x00000005d9667c10 */ /* 0x001fc6000ff7e0ff */
[----:B------:R-:W5:Y:S01]  /*6a50*/  LDL R217, [R1+0x164] ;  /* 0x0001640001d97983 */ /* 0x000f620000100800 */
[----:B------:R-:W-:-:S05]  /*6a60*/  IADD3.X R103, PT, PT, R207, UR16, RZ, P3, !PT ;  /* 0x00000010cf677c10 */ /* 0x000fca0009ffe4ff */
[----:B------:R3:W5:Y:S02]  /*6a70*/  LDG.E.U8 R105, desc[UR12][R102.64] ;  /* 0x0000000c66697981 */ /* 0x000764000c1e1100 */
[----:B---3--:R-:W-:Y:S02]  /*6a80*/  IADD3 R102, P2, PT, R45, UR5, RZ ;  /* 0x000000052d667c10 */ /* 0x008fe4000ff5e0ff */
[----:B------:R-:W3:Y:S02]  /*6a90*/  LDL R45, [R1+0x170] ;  /* 0x00017000012d7983 */ /* 0x000ee40000100800 */
[----:B--2---:R-:W-:Y:S02]  /*6aa0*/  IADD3.X R103, PT, PT, R44, UR16, RZ, P2, !PT ;  /* 0x000000102c677c10 */ /* 0x004fe400097fe4ff */
[----:B------:R-:W2:Y:S04]  /*6ab0*/  LDL R44, [R1+0x16c] ;  /* 0x00016c00012c7983 */ /* 0x000ea80000100800 */
[----:B------:R0:W2:Y:S02]  /*6ac0*/  LDG.E.U8 R207, desc[UR12][R102.64] ;  /* 0x0000000c66cf7981 */ /* 0x0000a4000c1e1100 */
[----:B0-----:R-:W-:-:S02]  /*6ad0*/  IADD3 R102, P2, PT, R221, UR5, RZ ;  /* 0x00000005dd667c10 */ /* 0x001fc4000ff5e0ff */
[----:B------:R-:W2:Y:S02]  /*6ae0*/  LDL R221, [R1+0x174] ;  /* 0x0001740001dd7983 */ /* 0x000ea40000100800 */
[----:B------:R-:W-:-:S05]  /*6af0*/  IADD3.X R103, PT, PT, R209, UR16, RZ, P2, !PT ;  /* 0x00000010d1677c10 */ /* 0x000fca00097fe4ff */
[----:B------:R0:W2:Y:S02]  /*6b00*/  LDG.E.U8 R209, desc[UR12][R102.64] ;  /* 0x0000000c66d17981 */ /* 0x0000a4000c1e1100 */
[----:B0-----:R-:W-:Y:S02]  /*6b10*/  IADD3 R102, P2, PT, R225, UR5, RZ ;  /* 0x00000005e1667c10 */ /* 0x001fe4000ff5e0ff */
[----:B------:R-:W2:Y:S02]  /*6b20*/  LDL R225, [R1+0x184] ;  /* 0x0001840001e17983 */ /* 0x000ea40000100800 */
[----:B------:R-:W-:-:S05]  /*6b30*/  IADD3.X R103, PT, PT, R211, UR16, RZ, P2, !PT ;  /* 0x00000010d3677c10 */ /* 0x000fca00097fe4ff */
[----:B------:R4:W2:Y:S02]  /*6b40*/  LDG.E.U8 R211, desc[UR12][R102.64] ;  /* 0x0000000c66d37981 */ /* 0x0008a4000c1e1100 */
[----:B----4-:R-:W-:Y:S02]  /*6b50*/  IADD3 R102, P2, PT, R109, UR5, RZ ;  /* 0x000000056d667c10 */ /* 0x010fe4000ff5e0ff */
[----:B------:R-:W4:Y:S02]  /*6b60*/  LDL R109, [R1+0x180] ;  /* 0x00018000016d7983 */ /* 0x000f240000100800 */
[----:B------:R-:W-:-:S05]  /*6b70*/  IADD3.X R103, PT, PT, R213, UR16, RZ, P2, !PT ;  /* 0x00000010d5677c10 */ /* 0x000fca00097fe4ff */
[----:B------:R5:W4:Y:S02]  /*6b80*/  LDG.E.U8 R213, desc[UR12][R102.64] ;  /* 0x0000000c66d57981 */ /* 0x000b24000c1e1100 */
[----:B-----5:R-:W-:Y:S02]  /*6b90*/  IADD3 R102, P2, PT, R108, UR5, RZ ;  /* 0x000000056c667c10 */ /* 0x020fe4000ff5e0ff */
[----:B------:R-:W5:Y:S02]  /*6ba0*/  LDL R108, [R1+0x17c] ;  /* 0x00017c00016c7983 */ /* 0x000f640000100800 */
[----:B------:R-:W-:-:S05]  /*6bb0*/  IADD3.X R103, PT, PT, R215, UR16, RZ, P2, !PT ;  /* 0x00000010d7677c10 */ /* 0x000fca00097fe4ff */
[----:B------:R0:W5:Y:S02]  /*6bc0*/  LDG.E.U8 R215, desc[UR12][R102.64] ;  /* 0x0000000c66d77981 */ /* 0x000164000c1e1100 */
[----:B0-----:R-:W-:-:S04]  /*6bd0*/  IADD3 R102, P2, PT, R219, UR5, RZ ;  /* 0x00000005db667c10 */ /* 0x001fc8000ff5e0ff */
[----:B------:R-:W-:-:S05]  /*6be0*/  IADD3.X R103, PT, PT, R217, UR16, RZ, P2, !PT ;  /* 0x00000010d9677c10 */ /* 0x000fca00097fe4ff */
[----:B------:R3:W5:Y:S02]  /*6bf0*/  LDG.E.U8 R217, desc[UR12][R102.64] ;  /* 0x0000000c66d97981 */ /* 0x000764000c1e1100 */
[----:B---3--:R-:W-:Y:S02]  /*6c00*/  IADD3 R102, P2, PT, R45, UR5, RZ ;  /* 0x000000052d667c10 */ /* 0x008fe4000ff5e0ff */
[----:B------:R-:W3:Y:S02]  /*6c10*/  LDL R45, [R1+0x190] ;  /* 0x00019000012d7983 */ /* 0x000ee40000100800 */
[----:B--2---:R-:W-:Y:S02]  /*6c20*/  IADD3.X R103, PT, PT, R44, UR16, RZ, P2, !PT ;  /* 0x000000102c677c10 */ /* 0x004fe400097fe4ff */
[----:B------:R-:W2:Y:S04]  /*6c30*/  LDL R44, [R1+0x18c] ;  /* 0x00018c00012c7983 */ /* 0x000ea80000100800 */
[----:B------:R0:W2:Y:S02]  /*6c40*/  LDG.E.U8 R219, desc[UR12][R102.64] ;  /* 0x0000000c66db7981 */ /* 0x0000a4000c1e1100 */
[----:B0-----:R-:W-:-:S04]  /*6c50*/  IADD3 R102, P2, PT, R223, UR5, RZ ;  /* 0x00000005df667c10 */ /* 0x001fc8000ff5e0ff */
[----:B------:R-:W-:-:S05]  /*6c60*/  IADD3.X R103, PT, PT, R221, UR16, RZ, P2, !PT ;  /* 0x00000010dd677c10 */ /* 0x000fca00097fe4ff */
[----:B------:R4:W2:Y:S02]  /*6c70*/  LDG.E.U8 R221, desc[UR12][R102.64] ;  /* 0x0000000c66dd7981 */ /* 0x0008a4000c1e1100 */
[----:B----4-:R-:W-:Y:S02]  /*6c80*/  IADD3 R102, P2, PT, R109, UR5, RZ ;  /* 0x000000056d667c10 */ /* 0x010fe4000ff5e0ff */
[----:B------:R-:W4:Y:S02]  /*6c90*/  LDL R109, [R1+0x1a8] ;  /* 0x0001a800016d7983 */ /* 0x000f240000100800 */
[----:B-----5:R-:W-:Y:S02]  /*6ca0*/  IADD3.X R103, PT, PT, R108, UR16, RZ, P2, !PT ;  /* 0x000000106c677c10 */ /* 0x020fe400097fe4ff */
[----:B------:R-:W5:Y:S04]  /*6cb0*/  LDL R108, [R1+0x1a4] ;  /* 0x0001a400016c7983 */ /* 0x000f680000100800 */
        /* <DEDUP_REMOVED lines=19> */
[----:B------:R3:W4:Y:S02]  /*6df0*/  LDG.E.U8 R232, desc[UR12][R102.64] ;  /* 0x0000000c66e87981 */ /* 0x000724000c1e1100 */
[----:B---3--:R-:W-:-:S02]  /*6e00*/  IADD3 R102, P2, PT, R45, UR5, RZ ;  /* 0x000000052d667c10 */ /* 0x008fc4000ff5e0ff */
[----:B------:R-:W3:Y:S02]  /*6e10*/  LDL R45, [R1+0x1e0] ;  /* 0x0001e000012d7983 */ /* 0x000ee40000100800 */
[----:B--2---:R-:W-:Y:S02]  /*6e20*/  IADD3.X R103, PT, PT, R44, UR16, RZ, P2, !PT ;  /* 0x000000102c677c10 */ /* 0x004fe400097fe4ff */
[----:B------:R-:W2:Y:S04]  /*6e30*/  LDL R44, [R1+0x1dc] ;  /* 0x0001dc00012c7983 */ /* 0x000ea80000100800 */
[----:B------:R0:W2:Y:S04]  /*6e40*/  LDG.E.U8 R234, desc[UR12][R102.64] ;  /* 0x0000000c66ea7981 */ /* 0x0000a8000c1e1100 */
[----:B------:R-:W0:Y:S02]  /*6e50*/  LDL R103, [R1+0x1b8] ;  /* 0x0001b80001677983 */ /* 0x000e240000100800 */
[----:B0-----:R-:W-:-:S04]  /*6e60*/  IADD3 R102, P2, PT, R103, UR5, RZ ;  /* 0x0000000567667c10 */ /* 0x001fc8000ff5e0ff */
[----:B------:R-:W-:-:S05]  /*6e70*/  IADD3.X R103, PT, PT, R236, UR16, RZ, P2, !PT ;  /* 0x00000010ec677c10 */ /* 0x000fca00097fe4ff */
[----:B------:R0:W2:Y:S04]  /*6e80*/  LDG.E.U8 R236, desc[UR12][R102.64] ;  /* 0x0000000c66ec7981 */ /* 0x0000a8000c1e1100 */
[----:B------:R-:W0:Y:S01]  /*6e90*/  LDL R103, [R1+0x1c8] ;  /* 0x0001c80001677983 */ /* 0x000e220000100800 */
[----:B------:R-:W-:-:S04]  /*6ea0*/  FADD R2, -R40, R2 ;  /* 0x0000000228027221 */ /* 0x000fc80000000100 */
[----:B------:R-:W-:Y:S01]  /*6eb0*/  FMUL R2, R2, 1.4426950216293334961 ;  /* 0x3fb8aa3b02027820 */ /* 0x000fe20000400000 */
[----:B0-----:R-:W-:-:S04]  /*6ec0*/  IADD3 R102, P2, PT, R103, UR5, RZ ;  /* 0x0000000567667c10 */ /* 0x001fc8000ff5e0ff */
[----:B------:R-:W-:-:S05]  /*6ed0*/  IADD3.X R103, PT, PT, R238, UR16, RZ, P2, !PT ;  /* 0x00000010ee677c10 */ /* 0x000fca00097fe4ff */
[----:B------:R0:W2:Y:S02]  /*6ee0*/  LDG.E.U8 R238, desc[UR12][R102.64] ;  /* 0x0000000c66ee7981 */ /* 0x0000a4000c1e1100 */
[----:B0-----:R-:W-:-:S04]  /*6ef0*/  IADD3 R102, P2, PT, R246, UR5, RZ ;  /* 0x00000005f6667c10 */ /* 0x001fc8000ff5e0ff */
[----:B------:R-:W-:-:S05]  /*6f00*/  IADD3.X R103, PT, PT, R240, UR16, RZ, P2, !PT ;  /* 0x00000010f0677c10 */ /* 0x000fca00097fe4ff */
[----:B------:R0:W2:Y:S02]  /*6f10*/  LDG.E.U8 R240, desc[UR12][R102.64] ;  /* 0x0000000c66f07981 */ /* 0x0000a4000c1e1100 */
[----:B0-----:R-:W-:-:S04]  /*6f20*/  IADD3 R102, P2, PT, R244, UR5, RZ ;  /* 0x00000005f4667c10 */ /* 0x001fc8000ff5e0ff */
[----:B------:R-:W-:-:S05]  /*6f30*/  IADD3.X R103, PT, PT, R242, UR16, RZ, P2, !PT ;  /* 0x00000010f2677c10 */ /* 0x000fca00097fe4ff */
[----:B------:R4:W2:Y:S02]  /*6f40*/  LDG.E.U8 R242, desc[UR12][R102.64] ;  /* 0x0000000c66f27981 */ /* 0x0008a4000c1e1100 */
[----:B----4-:R-:W-:-:S04]  /*6f50*/  IADD3 R102, P2, PT, R109, UR5, RZ ;  /* 0x000000056d667c10 */ /* 0x010fc8000ff5e0ff */
[----:B-----5:R-:W-:-:S05]  /*6f60*/  IADD3.X R103, PT, PT, R108, UR16, RZ, P2, !PT ;  /* 0x000000106c677c10 */ /* 0x020fca00097fe4ff */
[----:B------:R3:W4:Y:S02]  /*6f70*/  LDG.E.U8 R244, desc[UR12][R102.64] ;  /* 0x0000000c66f47981 */ /* 0x000724000c1e1100 */
[----:B---3--:R-:W-:-:S04]  /*6f80*/  IADD3 R102, P2, PT, R45, UR5, RZ ;  /* 0x000000052d667c10 */ /* 0x008fc8000ff5e0ff */
[----:B--2---:R-:W-:-:S05]  /*6f90*/  IADD3.X R103, PT, PT, R44, UR16, RZ, P2, !PT ;  /* 0x000000102c677c10 */ /* 0x004fca00097fe4ff */
[----:B------:R0:W2:Y:S04]  /*6fa0*/  LDG.E.U8 R246, desc[UR12][R102.64] ;  /* 0x0000000c66f67981 */ /* 0x0000a8000c1e1100 */
[----:B0-----:R-:W-:Y:S04]  /*6fb0*/  LDS R102, [R88+0x4000] ;  /* 0x0040000058667984 */ /* 0x001fe80000000800 */
[----:B------:R-:W0:Y:S01]  /*6fc0*/  LDS R103, [R88+0x4100] ;  /* 0x0041000058677984 */ /* 0x000e220000000800 */
[----:B------:R-:W-:Y:S01]  /*6fd0*/  FADD R108, -R3, R7 ;  /* 0x00000007036c7221 */ /* 0x000fe20000000100 */
[----:B------:R-:W1:Y:S03]  /*6fe0*/  S2R R45, SR_TID.X ;  /* 0x00000000002d7919 */ /* 0x000e660000002100 */
[----:B------:R-:W-:Y:S01]  /*6ff0*/  FMUL R108, R108, 1.4426950216293334961 ;  /* 0x3fb8aa3b6c6c7820 */ /* 0x000fe20000400000 */
[----:B------:R-:W-:Y:S08]  /*7000*/  MUFU.EX2 R109, R2 ;  /* 0x00000002006d7308 */ /* 0x000ff00000000800 */
[----:B------:R-:W0:Y:S01]  /*7010*/  MUFU.EX2 R108, R108 ;  /* 0x0000006c006c7308 */ /* 0x000e220000000800 */
[----:B------:R-:W-:-:S02]  /*7020*/  F2FP.SATFINITE.E4M3.F32.PACK_AB_MERGE_C R49, R50, R49, RZ ;  /* 0x000000313231723e */ /* 0x000fc400048070ff */
[----:B------:R-:W-:Y:S01]  /*7030*/  F2FP.SATFINITE.E4M3.F32.PACK_AB_MERGE_C R84, R84, R51, RZ ;  /* 0x000000335454723e */ /* 0x000fe200048070ff */
[----:B------:R-:W-:Y:S04]  /*7040*/  LDS R50, [R88+0x4200] ;  /* 0x0042000058327984 */ /* 0x000fe80000000800 */
[----:B------:R-:W-:Y:S01]  /*7050*/  LDS R51, [R88+0x4300] ;  /* 0x0043000058337984 */ /* 0x000fe20000000800 */
[----:B0-----:R-:W-:Y:S01]  /*7060*/  FFMA2 R42, R42.F32x2.HI_LO, R108.F32x2.HI_LO, R102.F32x2.HI_LO ;  /* 0x0000006c2a2a7249 */ /* 0x001fe20000000066 */
[----:B------:R-:W-:-:S04]  /*7070*/  SHF.R.S32.HI R102, RZ, 0x7, R235 ;  /* 0x00000007ff667819 */ /* 0x000fc800000114eb */
[----:B------:R-:W-:Y:S02]  /*7080*/  SGXT R102, R102, 0x1 ;  /* 0x000000016666781a */ /* 0x000fe40000000200 */
[C---:B-1----:R-:W-:Y:S02]  /*7090*/  LOP3.LUT R103, R45.reuse, 0xe0, RZ, 0xc0, !PT ;  /* 0x000000e02d677812 */ /* 0x042fe400078ec0ff */
[----:B------:R-:W-:Y:S01]  /*70a0*/  LOP3.LUT R102, R102, 0x90, RZ, 0xc0, !PT ;  /* 0x0000009066667812 */ /* 0x000fe200078ec0ff */
[C---:B------:R-:W-:Y:S01]  /*70b0*/  IMAD.SHL.U32 R2, R45.reuse, 0x20, RZ ;  /* 0x000000202d027824 */ /* 0x040fe200078e00ff */
[----:B------:R-:W-:Y:S02]  /*70c0*/  SHF.R.U32.HI R7, RZ, 0x1, R103 ;  /* 0x00000001ff077819 */ /* 0x000fe40000011667 */
[----:B------:R-:W-:Y:S01]  /*70d0*/  LOP3.LUT R102, R102, 0x7f, R235, 0x78, !PT ;  /* 0x0000007f66667812 */ /* 0x000fe200078e78eb */
[----:B------:R-:W-:Y:S01]  /*70e0*/  BAR.SYNC.DEFER_BLOCKING 0x0 ;  /* 0x0000000000007b1d */ /* 0x000fe20000010000 */
[----:B------:R-:W-:-:S02]  /*70f0*/  LOP3.LUT R235, R45, 0x7, RZ, 0xc0, !PT ;  /* 0x000000072deb7812 */ /* 0x000fc400078ec0ff */
[----:B------:R-:W-:Y:S02]  /*7100*/  LOP3.LUT R7, R7, 0x60, R2, 0x78, !PT ;  /* 0x0000006007077812 */ /* 0x000fe400078e7802 */
[----:B------:R-:W-:Y:S02]  /*7110*/  LEA R235, R235, UR7, 0x6 ;  /* 0x00000007ebeb7c11 */ /* 0x000fe4000f8e30ff */
[----:B------:R-:W-:-:S03]  /*7120*/  LOP3.LUT R2, R45, 0x1f, RZ, 0xc0, !PT ;  /* 0x0000001f2d027812 */ /* 0x000fc600078ec0ff */
[----:B------:R-:W-:Y:S01]  /*7130*/  IMAD R235, R103, 0x10, R235 ;  /* 0x0000001067eb7824 */ /* 0x000fe200078e02eb */
[----:B------:R-:W-:Y:S01]  /*7140*/  LEA R2, R2, UR7, 0x7 ;  /* 0x0000000702027c11 */ /* 0x000fe2000f8e38ff */
[C---:B------:R-:W-:Y:S01]  /*7150*/  IMAD.SHL.U32 R103, R45.reuse, 0x8, RZ ;  /* 0x000000082d677824 */ /* 0x040fe200078e00ff */
[C---:B------:R-:W-:Y:S01]  /*7160*/  LOP3.LUT R44, R45.reuse, 0x1c, RZ, 0xc0, !PT ;  /* 0x0000001c2d2c7812 */ /* 0x040fe200078ec0ff */
[----:B------:R-:W-:Y:S02]  /*7170*/  IMAD.SHL.U32 R45, R45, 0x2, RZ ;  /* 0x000000022d2d7824 */ /* 0x000fe400078e00ff */
[----:B------:R-:W-:Y:S01]  /*7180*/  IMAD.IADD R7, R7, 0x1, R2 ;  /* 0x0000000107077824 */ /* 0x000fe200078e0202 */
[C---:B------:R-:W-:Y:S02]  /*7190*/  LOP3.LUT R2, R103.reuse, 0x78, RZ, 0xc0, !PT ;  /* 0x0000007867027812 */ /* 0x040fe400078ec0ff */
[----:B------:R-:W-:Y:S01]  /*71a0*/  LOP3.LUT R103, R103, 0x30, R45, 0x48, !PT ;  /* 0x0000003067677812 */ /* 0x000fe200078e482d */
[----:B------:R0:W-:Y:S02]  /*71b0*/  STS.U8 [R102+UR7+0x4e00], R112 ;  /* 0x004e007066007988 */ /* 0x0001e40008000007 */
[----:B------:R-:W-:-:S02]  /*71c0*/  IMAD R2, R44, 0x20, R2 ;  /* 0x000000202c027824 */ /* 0x000fc400078e0202 */
[----:B------:R-:W3:Y:S04]  /*71d0*/  LDL.LU R44, [R1+0x1e8] ;  /* 0x0001e800012c7983 */ /* 0x000ee80000300800 */
[----:B------:R-:W3:Y:S01]  /*71e0*/  LDL.LU R45, [R1+0x1e4] ;  /* 0x0001e400012d7983 */ /* 0x000ee20000300800 */
[----:B0-----:R-:W-:-:S03]  /*71f0*/  LOP3.LUT R112, R102, 0x20, RZ, 0x3c, !PT ;  /* 0x0000002066707812 */ /* 0x001fc600078e3cff */
        /* <DEDUP_REMOVED lines=61> */
[----:B----4-:R-:W-:Y:S04]  /*75d0*/  STS.U8 [R112+UR7+0x7d00], R244 ;  /* 0x007d00f470007988 */ /* 0x010fe80008000007 */
[----:B--2---:R-:W-:Y:S01]  /*75e0*/  STS.U8 [R112+UR7+0x7f00], R246 ;  /* 0x007f00f670007988 */ /* 0x004fe20008000007 */
[----:B------:R-:W-:Y:S01]  /*75f0*/  F2FP.SATFINITE.E4M3.F32.PACK_AB_MERGE_C R89, R99, R89, RZ ;  /* 0x000000596359723e */ /* 0x000fe200048070ff */
[----:B------:R-:W-:Y:S01]  /*7600*/  IMAD.IADD R235, R103, 0x1, R235 ;  /* 0x0000000167eb7824 */ /* 0x000fe200078e02eb */
[----:B------:R-:W-:Y:S01]  /*7610*/  BAR.SYNC.DEFER_BLOCKING 0x0 ;  /* 0x0000000000007b1d */ /* 0x000fe20000010000 */
[----:B------:R-:W-:-:S02]  /*7620*/  F2FP.SATFINITE.E4M3.F32.PACK_AB_MERGE_C R103, R101, R100, RZ ;  /* 0x000000646567723e */ /* 0x000fc400048070ff */
[----:B------:R-:W-:Y:S02]  /*7630*/  F2FP.F16.E4M3.UNPACK_B R101, R84 ;  /* 0x00000054ff65723e */ /* 0x000fe400020006ff */
[----:B0-----:R-:W-:Y:S01]  /*7640*/  F2FP.F16.E4M3.UNPACK_B R102, R89 ;  /* 0x00000059ff66723e */ /* 0x001fe200020006ff */
[----:B------:R-:W-:Y:S04]  /*7650*/  LDSM.16.M88.4 R92, [R235+0x4000] ;  /* 0x00400000eb5c783b */ /* 0x000fe80000000200 */
[----:B------:R-:W0:Y:S04]  /*7660*/  LDSM.16.M88.4 R96, [R235+0x5000] ;  /* 0x00500000eb60783b */ /* 0x000e280000000200 */
[----:B------:R-:W-:Y:S04]  /*7670*/  LDSM.16.M88.4 R88, [R235+0x6000] ;  /* 0x00600000eb58783b */ /* 0x000fe80000000200 */
[----:B------:R-:W-:Y:S01]  /*7680*/  LDSM.16.M88.4 R84, [R235+0x7000] ;  /* 0x00700000eb54783b */ /* 0x000fe20000000200 */
[----:B------:R-:W-:-:S02]  /*7690*/  F2FP.F16.E4M3.UNPACK_B R100, R49 ;  /* 0x00000031ff64723e */ /* 0x000fc400020006ff */
[----:B------:R-:W-:Y:S01]  /*76a0*/  F2FP.F16.E4M3.UNPACK_B R103, R103 ;  /* 0x00000067ff67723e */ /* 0x000fe200020006ff */
[----:B------:R-:W-:Y:S01]  /*76b0*/  BAR.SYNC.DEFER_BLOCKING 0x0 ;  /* 0x0000000000007b1d */ /* 0x000fe20000010000 */
[----:B------:R-:W-:-:S05]  /*76c0*/  LOP3.LUT R110, R2, 0x20, RZ, 0x3c, !PT ;  /* 0x00000020026e7812 */ /* 0x000fca00078e3cff */
[----:B------:R-:W-:Y:S02]  /*76d0*/  STSM.16.M88.4 [R7+0x4000], R100 ;  /* 0x0040006407007844 */ /* 0x000fe40000000200 */
[----:B------:R-:W-:Y:S06]  /*76e0*/  BAR.SYNC.DEFER_BLOCKING 0x0 ;  /* 0x0000000000007b1d */ /* 0x000fec0000010000 */
[----:B------:R-:W1:Y:S04]  /*76f0*/  LDS.64 R130, [R2+UR7+0x4000] ;  /* 0x0040000702827984 */ /* 0x000e680008000a00 */
[----:B------:R-:W2:Y:S04]  /*7700*/  LDS.64 R134, [R2+UR7+0x4400] ;  /* 0x0044000702867984 */ /* 0x000ea80008000a00 */
[----:B------:R-:W4:Y:S04]  /*7710*/  LDS.64 R122, [R110+UR7+0x4000] ;  /* 0x004000076e7a7984 */ /* 0x000f280008000a00 */
[----:B------:R-:W5:Y:S01]  /*7720*/  LDS.64 R132, [R110+UR7+0x4400] ;  /* 0x004400076e847984 */ /* 0x000f620008000a00 */
[----:B0-----:R-:W-:Y:S01]  /*7730*/  F2FP.F16.E4M3.UNPACK_B R104, R96 ;  /* 0x00000060ff68723e */ /* 0x001fe200020006ff */
[C---:B------:R-:W-:Y:S01]  /*7740*/  FMUL R76, R108.reuse, R76 ;  /* 0x0000004c6c4c7220 */ /* 0x040fe20000400000 */
[----:B------:R-:W-:Y:S01]  /*7750*/  F2FP.F16.E4M3.UNPACK_B R105, R97 ;  /* 0x00000061ff69723e */ /* 0x000fe200020006ff */
[C---:B------:R-:W-:Y:S01]  /*7760*/  FMUL R77, R108.reuse, R77 ;  /* 0x0000004d6c4d7220 */ /* 0x040fe20000400000 */
[----:B------:R-:W-:Y:S01]  /*7770*/  F2FP.F16.E4M3.UNPACK_B R120, R96.H1 ;  /* 0x00000060ff78723e */ /* 0x000fe200030006ff */
[C---:B------:R-:W-:Y:S01]  /*7780*/  FMUL R78, R109.reuse, R78 ;  /* 0x0000004e6d4e7220 */ /* 0x040fe20000400000 */
[----:B------:R-:W-:Y:S01]  /*7790*/  F2FP.F16.E4M3.UNPACK_B R121, R97.H1 ;  /* 0x00000061ff79723e */ /* 0x000fe200030006ff */
[C---:B------:R-:W-:Y:S01]  /*77a0*/  FMUL R79, R109.reuse, R79 ;  /* 0x0000004f6d4f7220 */ /* 0x040fe20000400000 */
        /* <DEDUP_REMOVED lines=9> */
[----:B------:R-:W-:Y:S01]  /*7840*/  FMUL R73, R108, R73 ;  /* 0x000000496c497220 */ /* 0x000fe20000400000 */
[C---:B------:R-:W-:Y:S01]  /*7850*/  FMUL R74, R109.reuse, R74 ;  /* 0x0000004a6d4a7220 */ /* 0x040fe20000400000 */
[----:B------:R-:W-:Y:S01]  /*7860*/  FMUL R75, R109, R75 ;  /* 0x0000004b6d4b7220 */ /* 0x000fe20000400000 */
[----:B------:R-:W-:Y:S04]  /*7870*/  LDS.64 R96, [R110+UR7+0x4800] ;  /* 0x004800076e607984 */ /* 0x000fe80008000a00 */
[----:B------:R-:W0:Y:S04]  /*7880*/  LDS.64 R108, [R2+UR7+0x4800] ;  /* 0x00480007026c7984 */ /* 0x000e280008000a00 */
[----:B------:R-:W0:Y:S04]  /*7890*/  LDS.64 R116, [R2+UR7+0x4c00] ;  /* 0x004c000702747984 */ /* 0x000e280008000a00 */
[----:B------:R-:W0:Y:S01]  /*78a0*/  LDS.64 R110, [R110+UR7+0x4c00] ;  /* 0x004c00076e6e7984 */ /* 0x000e220008000a00 */
[----:B------:R-:W-:Y:S01]  /*78b0*/  F2FP.F16.E4M3.UNPACK_B R106, R92 ;  /* 0x0000005cff6a723e */ /* 0x000fe200020006ff */
[----:B-1----:R-:W-:Y:S01]  /*78c0*/  IMAD.MOV.U32 R100, RZ, RZ, R130 ;  /* 0x000000ffff647224 */ /* 0x002fe200078e0082 */
[----:B------:R-:W-:Y:S01]  /*78d0*/  F2FP.F16.E4M3.UNPACK_B R107, R93 ;  /* 0x0000005dff6b723e */ /* 0x000fe200020006ff */
[----:B--2---:R-:W-:Y:S01]  /*78e0*/  IMAD.MOV.U32 R101, RZ, RZ, R134 ;  /* 0x000000ffff657224 */ /* 0x004fe200078e0086 */
[----:B------:R-:W-:Y:S01]  /*78f0*/  F2FP.F16.E4M3.UNPACK_B R112, R88 ;  /* 0x00000058ff70723e */ /* 0x000fe200020006ff */
[----:B----4-:R-:W-:Y:S01]  /*7900*/  IMAD.MOV.U32 R102, RZ, RZ, R122 ;  /* 0x000000ffff667224 */ /* 0x010fe200078e007a */
[----:B------:R-:W-:Y:S01]  /*7910*/  F2FP.F16.E4M3.UNPACK_B R113, R89 ;  /* 0x00000059ff71723e */ /* 0x000fe200020006ff */
[----:B-----5:R-:W-:Y:S01]  /*7920*/  IMAD.MOV.U32 R103, RZ, RZ, R132 ;  /* 0x000000ffff677224 */ /* 0x020fe200078e0084 */
[----:B------:R-:W-:-:S02]  /*7930*/  F2FP.F16.E4M3.UNPACK_B R114, R84 ;  /* 0x00000054ff72723e */ /* 0x000fc400020006ff */
[----:B------:R-:W-:Y:S02]  /*7940*/  F2FP.F16.E4M3.UNPACK_B R115, R85 ;  /* 0x00000055ff73723e */ /* 0x000fe400020006ff */
[----:B------:R-:W-:Y:S01]  /*7950*/  F2FP.F16.E4M3.UNPACK_B R118, R92.H1 ;  /* 0x0000005cff76723e */ /* 0x000fe200030006ff */
[----:B------:R-:W-:Y:S01]  /*7960*/  FADD R92, -R41, R0 ;  /* 0x00000000295c7221 */ /* 0x000fe20000000100 */
[----:B------:R-:W-:Y:S01]  /*7970*/  FADD R0, -R48, R8 ;  /* 0x0000000830007221 */ /* 0x000fe20000000100 */
[----:B------:R-:W-:Y:S02]  /*7980*/  HMMA.16816.F32 R76, R100, R106, R76 ;  /* 0x0000006a644c723c */ /* 0x000fe4000000184c */
[----:B------:R-:W-:Y:S01]  /*7990*/  FMUL R92, R92, 1.4426950216293334961 ;  /* 0x3fb8aa3b5c5c7820 */ /* 0x000fe20000400000 */
[----:B------:R-:W-:Y:S01]  /*79a0*/  FMUL R0, R0, 1.4426950216293334961 ;  /* 0x3fb8aa3b00007820 */ /* 0x000fe20000400000 */
[----:B------:R-:W-:-:S04]  /*79b0*/  F2FP.F16.E4M3.UNPACK_B R119, R93.H1 ;  /* 0x0000005dff77723e */ /* 0x000fc800030006ff */
[C---:B------:R-:W-:Y:S01]  /*79c0*/  HMMA.16816.F32 R60, R100.reuse, R104, R60 ;  /* 0x00000068643c723c */ /* 0x040fe2000000183c */
[----:B------:R-:W1:Y:S07]  /*79d0*/  MUFU.EX2 R92, R92 ;  /* 0x0000005c005c7308 */ /* 0x000e6e0000000800 */
[C---:B------:R-:W-:Y:S01]  /*79e0*/  HMMA.16816.F32 R52, R100.reuse, R112, R52 ;  /* 0x000000706434723c */ /* 0x040fe20000001834 */
[----:B------:R-:W2:Y:S07]  /*79f0*/  MUFU.EX2 R93, R0 ;  /* 0x00000000005d7308 */ /* 0x000eae0000000800 */
[----:B------:R-:W-:Y:S01]  /*7a00*/  HMMA.16816.F32 R72, R100, R114, R72 ;  /* 0x000000726448723c */ /* 0x000fe20000001848 */
[----:B------:R-:W-:Y:S01]  /*7a10*/  IMAD.MOV.U32 R100, RZ, RZ, R131 ;  /* 0x000000ffff647224 */ /* 0x000fe200078e0083 */
[----:B------:R-:W-:Y:S01]  /*7a20*/  F2FP.F16.E4M3.UNPACK_B R88, R88.H1 ;  /* 0x00000058ff58723e */ /* 0x000fe200030006ff */
[----:B------:R-:W-:Y:S01]  /*7a30*/  IMAD.MOV.U32 R101, RZ, RZ, R135 ;  /* 0x000000ffff657224 */ /* 0x000fe200078e0087 */
[----:B------:R-:W-:Y:S01]  /*7a40*/  F2FP.F16.E4M3.UNPACK_B R89, R89.H1 ;  /* 0x00000059ff59723e */ /* 0x000fe200030006ff */
[----:B------:R-:W-:Y:S01]  /*7a50*/  IMAD.MOV.U32 R102, RZ, RZ, R123 ;  /* 0x000000ffff667224 */ /* 0x000fe200078e007b */
[----:B------:R-:W-:Y:S01]  /*7a60*/  F2FP.F16.E4M3.UNPACK_B R84, R84.H1 ;  /* 0x00000054ff54723e */ /* 0x000fe200030006ff */
[----:B------:R-:W-:Y:S01]  /*7a70*/  IMAD.MOV.U32 R103, RZ, RZ, R133 ;  /* 0x000000ffff677224 */ /* 0x000fe200078e0085 */
[----:B------:R-:W-:Y:S01]  /*7a80*/  F2FP.F16.E4M3.UNPACK_B R85, R85.H1 ;  /* 0x00000055ff55723e */ /* 0x000fe200030006ff */
[C---:B-1----:R-:W-:Y:S01]  /*7a90*/  FMUL R80, R92.reuse, R80 ;  /* 0x000000505c507220 */ /* 0x042fe20000400000 */
[C---:B------:R-:W-:Y:S01]  /*7aa0*/  FMUL R81, R92.reuse, R81 ;  /* 0x000000515c517220 */ /* 0x040fe20000400000 */
[C---:B--2---:R-:W-:Y:S01]  /*7ab0*/  FMUL R82, R93.reuse, R82 ;  /* 0x000000525d527220 */ /* 0x044fe20000400000 */
[C---:B------:R-:W-:Y:S01]  /*7ac0*/  FMUL R83, R93.reuse, R83 ;  /* 0x000000535d537220 */ /* 0x040fe20000400000 */
[C---:B------:R-:W-:Y:S01]  /*7ad0*/  FMUL R64, R92.reuse, R64 ;  /* 0x000000405c407220 */ /* 0x040fe20000400000 */
[----:B------:R-:W-:Y:S01]  /*7ae0*/  HMMA.16816.F32 R76, R100, R118, R76 ;  /* 0x00000076644c723c */ /* 0x000fe2000000184c */
[----:B------:R-:W-:Y:S01]  /*7af0*/  FMUL R65, R92, R65 ;  /* 0x000000415c417220 */ /* 0x000fe20000400000 */
[C---:B------:R-:W-:Y:S01]  /*7b00*/  FMUL R66, R93.reuse, R66 ;  /* 0x000000425d427220 */ /* 0x040fe20000400000 */
[----:B------:R-:W-:-:S05]  /*7b10*/  FMUL R67, R93, R67 ;  /* 0x000000435d437220 */ /* 0x000fca0000400000 */
[C---:B------:R-:W-:Y:S08]  /*7b20*/  HMMA.16816.F32 R60, R100.reuse, R120, R60 ;  /* 0x00000078643c723c */ /* 0x040ff0000000183c */
[C---:B------:R-:W-:Y:S08]  /*7b30*/  HMMA.16816.F32 R52, R100.reuse, R88, R52 ;  /* 0x000000586434723c */ /* 0x040ff00000001834 */
[----:B------:R-:W-:Y:S01]  /*7b40*/  HMMA.16816.F32 R72, R100, R84, R72 ;  /* 0x000000546448723c */ /* 0x000fe20000001848 */
[----:B0-----:R-:W-:-:S02]  /*7b50*/  IMAD.MOV.U32 R100, RZ, RZ, R108 ;  /* 0x000000ffff647224 */ /* 0x001fc400078e006c */
[----:B------:R-:W-:Y:S02]  /*7b60*/  IMAD.MOV.U32 R101, RZ, RZ, R116 ;  /* 0x000000ffff657224 */ /* 0x000fe400078e0074 */
[----:B------:R-:W-:Y:S02]  /*7b70*/  IMAD.MOV.U32 R102, RZ, RZ, R96 ;  /* 0x000000ffff667224 */ /* 0x000fe400078e0060 */
[----:B------:R-:W-:-:S07]  /*7b80*/  IMAD.MOV.U32 R103, RZ, RZ, R110 ;  /* 0x000000ffff677224 */ /* 0x000fce00078e006e */
[----:B------:R-:W-:Y:S01]  /*7b90*/  HMMA.16816.F32 R80, R100, R106, R80 ;  /* 0x0000006a6450723c */ /* 0x000fe20000001850 */
[C---:B------:R-:W-:Y:S01]  /*7ba0*/  FMUL R106, R93.reuse, R70 ;  /* 0x000000465d6a7220 */ /* 0x040fe20000400000 */
[----:B------:R-:W-:-:S06]  /*7bb0*/  FMUL R107, R93, R71 ;  /* 0x000000475d6b7220 */ /* 0x000fcc0000400000 */
[----:B------:R-:W-:Y:S01]  /*7bc0*/  HMMA.16816.F32 R64, R100, R104, R64 ;  /* 0x000000686440723c */ /* 0x000fe20000001840 */
[C---:B------:R-:W-:Y:S01]  /*7bd0*/  FMUL R100, R92.reuse, R56 ;  /* 0x000000385c647220 */ /* 0x040fe20000400000 */
[C---:B------:R-:W-:Y:S01]  /*7be0*/  FMUL R101, R92.reuse, R57 ;  /* 0x000000395c657220 */ /* 0x040fe20000400000 */
[C---:B------:R-:W-:Y:S01]  /*7bf0*/  FMUL R102, R93.reuse, R58 ;  /* 0x0000003a5d667220 */ /* 0x040fe20000400000 */
[----:B------:R-:W-:Y:S01]  /*7c00*/  FMUL R103, R93, R59 ;  /* 0x0000003b5d677220 */ /* 0x000fe20000400000 */
[----:B------:R-:W-:Y:S02]  /*7c10*/  IMAD.MOV.U32 R56, RZ, RZ, R108 ;  /* 0x000000ffff387224 */ /* 0x000fe400078e006c */
[C---:B------:R-:W-:Y:S01]  /*7c20*/  FMUL R104, R92.reuse, R68 ;  /* 0x000000445c687220 */ /* 0x040fe20000400000 */
[----:B------:R-:W-:Y:S02]  /*7c30*/  IMAD.MOV.U32 R57, RZ, RZ, R116 ;  /* 0x000000ffff397224 */ /* 0x000fe400078e0074 */
[----:B------:R-:W-:Y:S01]  /*7c40*/  FMUL R105, R92, R69 ;  /* 0x000000455c697220 */ /* 0x000fe20000400000 */
[----:B------:R-:W-:-:S02]  /*7c50*/  IMAD.MOV.U32 R58, RZ, RZ, R96 ;  /* 0x000000ffff3a7224 */ /* 0x000fc400078e0060 */
[----:B------:R-:W-:Y:S01]  /*7c60*/  IMAD.MOV.U32 R59, RZ, RZ, R110 ;  /* 0x000000ffff3b7224 */ /* 0x000fe200078e006e */
[C---:B------:R-:W-:Y:S02]  /*7c70*/  LOP3.LUT R108, R2.reuse, 0x40, RZ, 0x3c, !PT ;  /* 0x00000040026c7812 */ /* 0x040fe400078e3cff */
[----:B------:R-:W-:-:S03]  /*7c80*/  LOP3.LUT R2, R2, 0x60, RZ, 0x3c, !PT ;  /* 0x0000006002027812 */ /* 0x000fc600078e3cff */
[----:B------:R-:W-:Y:S01]  /*7c90*/  LDS.64 R130, [R108+UR7+0x4400] ;  /* 0x004400076c827984 */ /* 0x000fe20008000a00 */
[C---:B------:R-:W-:Y:S03]  /*7ca0*/  HMMA.16816.F32 R100, R56.reuse, R112, R100 ;  /* 0x000000703864723c */ /* 0x040fe60000001864 */
[----:B------:R-:W0:Y:S04]  /*7cb0*/  LDS.64 R112, [R108+UR7+0x4000] ;  /* 0x004000076c707984 */ /* 0x000e280008000a00 */
[----:B------:R-:W-:Y:S01]  /*7cc0*/  LDS.64 R122, [R2+UR7+0x4400] ;  /* 0x00440007027a7984 */ /* 0x000fe20008000a00 */
[----:B------:R-:W-:Y:S03]  /*7cd0*/  HMMA.16816.F32 R104, R56, R114, R104 ;  /* 0x000000723868723c */ /* 0x000fe60000001868 */
[----:B------:R-:W1:Y:S01]  /*7ce0*/  LDS.64 R114, [R2+UR7+0x4000] ;  /* 0x0040000702727984 */ /* 0x000e620008000a00 */
[----:B------:R-:W-:-:S02]  /*7cf0*/  IMAD.MOV.U32 R56, RZ, RZ, R109 ;  /* 0x000000ffff387224 */ /* 0x000fc400078e006d */
[----:B------:R-:W-:Y:S02]  /*7d00*/  IMAD.MOV.U32 R57, RZ, RZ, R117 ;  /* 0x000000ffff397224 */ /* 0x000fe400078e0075 */
[----:B------:R-:W-:Y:S02]  /*7d10*/  IMAD.MOV.U32 R58, RZ, RZ, R97 ;  /* 0x000000ffff3a7224 */ /* 0x000fe400078e0061 */
[----:B------:R-:W-:Y:S02]  /*7d20*/  IMAD.MOV.U32 R59, RZ, RZ, R111 ;  /* 0x000000ffff3b7224 */ /* 0x000fe400078e006f */
[----:B------:R-:W-:-:S05]  /*7d30*/  IMAD.MOV.U32 R68, RZ, RZ, R109 ;  /* 0x000000ffff447224 */ /* 0x000fca00078e006d */
[----:B------:R-:W-:Y:S01]  /*7d40*/  HMMA.16816.F32 R56, R56, R118, R80 ;  /* 0x000000763838723c */ /* 0x000fe20000001850 */
[----:B------:R-:W-:Y:S02]  /*7d50*/  IMAD.MOV.U32 R80, RZ, RZ, R109 ;  /* 0x000000ffff507224 */ /* 0x000fe400078e006d */
[----:B------:R-:W-:Y:S02]  /*7d60*/  IMAD.MOV.U32 R81, RZ, RZ, R117 ;  /* 0x000000ffff517224 */ /* 0x000fe400078e0075 */
[----:B------:R-:W-:Y:S02]  /*7d70*/  IMAD.MOV.U32 R82, RZ, RZ, R97 ;  /* 0x000000ffff527224 */ /* 0x000fe400078e0061 */
[----:B------:R-:W-:Y:S02]  /*7d80*/  IMAD.MOV.U32 R83, RZ, RZ, R111 ;  /* 0x000000ffff537224 */ /* 0x000fe400078e006f */
[----:B------:R-:W-:Y:S02]  /*7d90*/  IMAD.MOV.U32 R69, RZ, RZ, R117 ;  /* 0x000000ffff457224 */ /* 0x000fe400078e0075 */
[----:B------:R-:W-:-:S02]  /*7da0*/  IMAD.MOV.U32 R70, RZ, RZ, R97 ;  /* 0x000000ffff467224 */ /* 0x000fc400078e0061 */
[----:B------:R-:W-:Y:S01]  /*7db0*/  IMAD.MOV.U32 R71, RZ, RZ, R111 ;  /* 0x000000ffff477224 */ /* 0x000fe200078e006f */
[----:B------:R-:W-:Y:S01]  /*7dc0*/  HMMA.16816.F32 R80, R80, R84, R104 ;  /* 0x000000545050723c */ /* 0x000fe20000001868 */
[-C--:B------:R-:W-:Y:S01]  /*7dd0*/  F2FP.F16.E4M3.UNPACK_B R132, R94.reuse ;  /* 0x0000005eff84723e */ /* 0x080fe200020006ff */
[----:B------:R-:W2:Y:S01]  /*7de0*/  LDS.64 R104, [R108+UR7+0x4800] ;  /* 0x004800076c687984 */ /* 0x000ea20008000a00 */
[-C--:B------:R-:W-:Y:S02]  /*7df0*/  F2FP.F16.E4M3.UNPACK_B R133, R95.reuse ;  /* 0x0000005fff85723e */ /* 0x080fe400020006ff */
[----:B------:R-:W-:Y:S01]  /*7e00*/  F2FP.F16.E4M3.UNPACK_B R110, R94.H1 ;  /* 0x0000005eff6e723e */ /* 0x000fe200030006ff */
[----:B------:R-:W4:Y:S01]  /*7e10*/  LDS.64 R108, [R108+UR7+0x4c00] ;  /* 0x004c00076c6c7984 */ /* 0x000f220008000a00 */
[----:B------:R-:W-:Y:S01]  /*7e20*/  F2FP.F16.E4M3.UNPACK_B R111, R95.H1 ;  /* 0x0000005fff6f723e */ /* 0x000fe200030006ff */
[----:B------:R-:W-:Y:S02]  /*7e30*/  HMMA.16816.F32 R64, R68, R120, R64 ;  /* 0x000000784440723c */ /* 0x000fe40000001840 */
[----:B------:R-:W5:Y:S01]  /*7e40*/  LDS.64 R94, [R2+UR7+0x4800] ;  /* 0x00480007025e7984 */ /* 0x000f620008000a00 */
[----:B------:R-:W-:-:S03]  /*7e50*/  F2FP.F16.E4M3.UNPACK_B R118, R98 ;  /* 0x00000062ff76723e */ /* 0x000fc600020006ff */
[----:B------:R-:W2:Y:S01]  /*7e60*/  LDS.64 R106, [R2+UR7+0x4c00] ;  /* 0x004c0007026a7984 */ /* 0x000ea20008000a00 */
[----:B------:R-:W-:Y:S01]  /*7e70*/  F2FP.F16.E4M3.UNPACK_B R119, R99 ;  /* 0x00000063ff77723e */ /* 0x000fe200020006ff */
[----:B------:R-:W-:Y:S01]  /*7e80*/  HMMA.16816.F32 R68, R68, R88, R100 ;  /* 0x000000584444723c */ /* 0x000fe20000001864 */
[----:B0-----:R-:W-:Y:S02]  /*7e90*/  IMAD.MOV.U32 R100, RZ, RZ, R112 ;  /* 0x000000ffff647224 */ /* 0x001fe400078e0070 */
[----:B------:R-:W-:Y:S02]  /*7ea0*/  IMAD.MOV.U32 R101, RZ, RZ, R130 ;  /* 0x000000ffff657224 */ /* 0x000fe400078e0082 */
[----:B-1----:R-:W-:Y:S02]  /*7eb0*/  IMAD.MOV.U32 R102, RZ, RZ, R114 ;  /* 0x000000ffff667224 */ /* 0x002fe400078e0072 */
[----:B------:R-:W-:Y:S01]  /*7ec0*/  IMAD.MOV.U32 R103, RZ, RZ, R122 ;  /* 0x000000ffff677224 */ /* 0x000fe200078e007a */
[----:B------:R-:W-:-:S02]  /*7ed0*/  F2FP.F16.E4M3.UNPACK_B R134, R86 ;  /* 0x00000056ff86723e */ /* 0x000fc400020006ff */
[----:B------:R-:W-:-:S04]  /*7ee0*/  F2FP.F16.E4M3.UNPACK_B R135, R87 ;  /* 0x00000057ff87723e */ /* 0x000fc800020006ff */
[----:B------:R-:W-:Y:S01]  /*7ef0*/  HMMA.16816.F32 R60, R100, R118, R60 ;  /* 0x00000076643c723c */ /* 0x000fe2000000183c */
[----:B------:R-:W-:Y:S01]  /*7f00*/  F2FP.F16.E4M3.UNPACK_B R116, R98.H1 ;  /* 0x00000062ff74723e */ /* 0x000fe200030006ff */
[----:B------:R-:W-:Y:S01]  /*7f10*/  IMAD.MOV.U32 R96, RZ, RZ, R113 ;  /* 0x000000ffff607224 */ /* 0x000fe200078e0071 */
[----:B------:R-:W-:Y:S01]  /*7f20*/  F2FP.F16.E4M3.UNPACK_B R117, R99.H1 ;  /* 0x00000063ff75723e */ /* 0x000fe200030006ff */
[----:B------:R-:W-:-:S04]  /*7f30*/  IMAD.MOV.U32 R97, RZ, RZ, R131 ;  /* 0x000000ffff617224 */ /* 0x000fc800078e0083 */
[----:B------:R-:W-:Y:S01]  /*7f40*/  HMMA.16816.F32 R72, R100, R134, R72 ;  /* 0x000000866448723c */ /* 0x000fe20000001848 */
[----:B------:R-:W-:Y:S02]  /*7f50*/  IMAD.MOV.U32 R98, RZ, RZ, R115 ;  /* 0x000000ffff627224 */ /* 0x000fe400078e0073 */
[----:B------:R-:W-:Y:S02]  /*7f60*/  IMAD.MOV.U32 R99, RZ, RZ, R123 ;  /* 0x000000ffff637224 */ /* 0x000fe400078e007b */
[----:B------:R-:W-:Y:S02]  /*7f70*/  IMAD.MOV.U32 R84, RZ, RZ, R113 ;  /* 0x000000ffff547224 */ /* 0x000fe400078e0071 */
[----:B------:R-:W-:-:S05]  /*7f80*/  IMAD.MOV.U32 R85, RZ, RZ, R131 ;  /* 0x000000ffff557224 */ /* 0x000fca00078e0083 */
[----:B------:R-:W-:Y:S01]  /*7f90*/  HMMA.16816.F32 R60, R96, R116, R60 ;  /* 0x00000074603c723c */ /* 0x000fe2000000183c */
[----:B------:R-:W-:Y:S01]  /*7fa0*/  F2FP.F16.E4M3.UNPACK_B R96, R86.H1 ;  /* 0x00000056ff60723e */ /* 0x000fe200030006ff */
[----:B------:R-:W-:Y:S01]  /*7fb0*/  IMAD.MOV.U32 R86, RZ, RZ, R115 ;  /* 0x000000ffff567224 */ /* 0x000fe200078e0073 */
[----:B------:R-:W-:Y:S01]  /*7fc0*/  F2FP.F16.E4M3.UNPACK_B R97, R87.H1 ;  /* 0x00000057ff61723e */ /* 0x000fe200030006ff */
[----:B------:R-:W-:-:S07]  /*7fd0*/  IMAD.MOV.U32 R87, RZ, RZ, R123 ;  /* 0x000000ffff577224 */ /* 0x000fce00078e007b */
[----:B------:R-:W-:Y:S01]  /*7fe0*/  HMMA.16816.F32 R72, R84, R96, R72 ;  /* 0x000000605448723c */ /* 0x000fe20000001848 */
[----:B--2---:R-:W-:Y:S02]  /*7ff0*/  IMAD.MOV.U32 R84, RZ, RZ, R104 ;  /* 0x000000ffff547224 */ /* 0x004fe400078e0068 */
[----:B----4-:R-:W-:Y:S02]  /*8000*/  IMAD.MOV.U32 R85, RZ, RZ, R108 ;  /* 0x000000ffff557224 */ /* 0x010fe400078e006c */
[----:B-----5:R-:W-:Y:S02]  /*8010*/  IMAD.MOV.U32 R86, RZ, RZ, R94 ;  /* 0x000000ffff567224 */ /* 0x020fe400078e005e */
[----:B------:R-:W-:Y:S01]  /*8020*/  IMAD.MOV.U32 R87, RZ, RZ, R106 ;  /* 0x000000ffff577224 */ /* 0x000fe200078e006a */
[----:B------:R-:W-:Y:S01]  /*8030*/  HMMA.16816.F32 R76, R100, R132, R76 ;  /* 0x00000084644c723c */ /* 0x000fe2000000184c */
[----:B------:R-:W-:Y:S02]  /*8040*/  F2FP.F16.E4M3.UNPACK_B R120, R90 ;  /* 0x0000005aff78723e */ /* 0x000fe400020006ff */
[----:B------:R-:W-:-:S05]  /*8050*/  F2FP.F16.E4M3.UNPACK_B R121, R91 ;  /* 0x0000005bff79723e */ /* 0x000fca00020006ff */
[C---:B------:R-:W-:Y:S08]  /*8060*/  HMMA.16816.F32 R56, R84.reuse, R132, R56 ;  /* 0x000000845438723c */ /* 0x040ff00000001838 */
[C---:B------:R-:W-:Y:S08]  /*8070*/  HMMA.16816.F32 R64, R84.reuse, R118, R64 ;  /* 0x000000765440723c */ /* 0x040ff00000001840 */
[C---:B------:R-:W-:Y:S08]  /*8080*/  HMMA.16816.F32 R68, R84.reuse, R120, R68 ;  /* 0x000000785444723c */ /* 0x040ff00000001844 */
[----:B------:R-:W-:Y:S01]  /*8090*/  HMMA.16816.F32 R84, R84, R134, R80 ;  /* 0x000000865454723c */ /* 0x000fe20000001850 */
[----:B------:R-:W-:-:S02]  /*80a0*/  IMAD.MOV.U32 R80, RZ, RZ, R105 ;  /* 0x000000ffff507224 */ /* 0x000fc400078e0069 */
[----:B------:R-:W-:Y:S02]  /*80b0*/  IMAD.MOV.U32 R81, RZ, RZ, R109 ;  /* 0x000000ffff517224 */ /* 0x000fe400078e006d */
[----:B------:R-:W-:Y:S02]  /*80c0*/  IMAD.MOV.U32 R82, RZ, RZ, R95 ;  /* 0x000000ffff527224 */ /* 0x000fe400078e005f */
[----:B------:R-:W-:Y:S01]  /*80d0*/  IMAD.MOV.U32 R83, RZ, RZ, R107 ;  /* 0x000000ffff537224 */ /* 0x000fe200078e006b */
[----:B------:R-:W-:Y:S01]  /*80e0*/  HMMA.16816.F32 R52, R100, R120, R52 ;  /* 0x000000786434723c */ /* 0x000fe20000001834 */
[----:B------:R-:W-:Y:S02]  /*80f0*/  IMAD.MOV.U32 R100, RZ, RZ, R113 ;  /* 0x000000ffff647224 */ /* 0x000fe400078e0071 */
[----:B------:R-:W-:Y:S02]  /*8100*/  IMAD.MOV.U32 R101, RZ, RZ, R131 ;  /* 0x000000ffff657224 */ /* 0x000fe400078e0083 */
[----:B------:R-:W-:-:S02]  /*8110*/  IMAD.MOV.U32 R102, RZ, RZ, R115 ;  /* 0x000000ffff667224 */ /* 0x000fc400078e0073 */
[----:B------:R-:W-:Y:S01]  /*8120*/  IMAD.MOV.U32 R103, RZ, RZ, R123 ;  /* 0x000000ffff677224 */ /* 0x000fe200078e007b */
[-C--:B------:R-:W-:Y:S01]  /*8130*/  HMMA.16816.F32 R80, R80, R110.reuse, R56 ;  /* 0x0000006e5050723c */ /* 0x080fe20000001838 */
[----:B------:R-:W-:Y:S02]  /*8140*/  IMAD.MOV.U32 R56, RZ, RZ, R105 ;  /* 0x000000ffff387224 */ /* 0x000fe400078e0069 */
[----:B------:R-:W-:Y:S02]  /*8150*/  IMAD.MOV.U32 R57, RZ, RZ, R109 ;  /* 0x000000ffff397224 */ /* 0x000fe400078e006d */
[----:B------:R-:W-:Y:S02]  /*8160*/  IMAD.MOV.U32 R58, RZ, RZ, R95 ;  /* 0x000000ffff3a7224 */ /* 0x000fe400078e005f */
[----:B------:R-:W-:Y:S01]  /*8170*/  IMAD.MOV.U32 R59, RZ, RZ, R107 ;  /* 0x000000ffff3b7224 */ /* 0x000fe200078e006b */
[----:B------:R-:W-:Y:S01]  /*8180*/  HMMA.16816.F32 R76, R100, R110, R76 ;  /* 0x0000006e644c723c */ /* 0x000fe2000000184c */
[----:B------:R-:W-:-:S02]  /*8190*/  F2FP.F16.E4M3.UNPACK_B R100, R90.H1 ;  /* 0x0000005aff64723e */ /* 0x000fc400030006ff */
[----:B------:R-:W-:Y:S01]  /*81a0*/  F2FP.F16.E4M3.UNPACK_B R101, R91.H1 ;  /* 0x0000005bff65723e */ /* 0x000fe200030006ff */
[----:B------:R-:W-:Y:S02]  /*81b0*/  IMAD.MOV.U32 R88, RZ, RZ, R113 ;  /* 0x000000ffff587224 */ /* 0x000fe400078e0071 */
[----:B------:R-:W-:Y:S02]  /*81c0*/  IMAD.MOV.U32 R89, RZ, RZ, R131 ;  /* 0x000000ffff597224 */ /* 0x000fe400078e0083 */
[----:B------:R-:W-:Y:S01]  /*81d0*/  HMMA.16816.F32 R64, R56, R116, R64 ;  /* 0x000000743840723c */ /* 0x000fe20000001840 */
[----:B------:R-:W-:Y:S02]  /*81e0*/  IMAD.MOV.U32 R90, RZ, RZ, R115 ;  /* 0x000000ffff5a7224 */ /* 0x000fe400078e0073 */
[----:B------:R-:W-:-:S05]  /*81f0*/  IMAD.MOV.U32 R91, RZ, RZ, R123 ;  /* 0x000000ffff5b7224 */ /* 0x000fca00078e007b */
[-C--:B------:R-:W-:Y:S01]  /*8200*/  HMMA.16816.F32 R56, R56, R100.reuse, R68 ;  /* 0x000000643838723c */ /* 0x080fe20000001844 */
[----:B------:R-:W-:Y:S02]  /*8210*/  IMAD.MOV.U32 R68, RZ, RZ, R105 ;  /* 0x000000ffff447224 */ /* 0x000fe400078e0069 */
[----:B------:R-:W-:Y:S02]  /*8220*/  IMAD.MOV.U32 R69, RZ, RZ, R109 ;  /* 0x000000ffff457224 */ /* 0x000fe400078e006d */
[----:B------:R-:W-:Y:S02]  /*8230*/  IMAD.MOV.U32 R70, RZ, RZ, R95 ;  /* 0x000000ffff467224 */ /* 0x000fe400078e005f */
[----:B------:R-:W-:Y:S01]  /*8240*/  IMAD.MOV.U32 R71, RZ, RZ, R107 ;  /* 0x000000ffff477224 */ /* 0x000fe200078e006b */
[----:B------:R-:W-:Y:S01]  /*8250*/  HMMA.16816.F32 R52, R88, R100, R52 ;  /* 0x000000645834723c */ /* 0x000fe20000001834 */
[----:B------:R-:W-:-:S07]  /*8260*/  UIADD3 UR6, UPT, UPT, UR6, 0x40, URZ ;  /* 0x0000004006067890 */ /* 0x000fce000fffe0ff */
[----:B------:R-:W-:Y:S01]  /*8270*/  HMMA.16816.F32 R68, R68, R96, R84 ;  /* 0x000000604444723c */ /* 0x000fe20000001854 */
[----:B------:R-:W-:Y:S01]  /*8280*/  UISETP.GE.AND UP0, UPT, UR6, UR15, UPT ;  /* 0x0000000f0600728c */ /* 0x000fe2000bf06270 */
[----:B---3--:R-:W-:Y:S02]  /*8290*/  FFMA2 R44, R44.F32x2.HI_LO, R92.F32x2.HI_LO, R50.F32x2.HI_LO ;  /* 0x0000005c2c2c7249 */ /* 0x008fe40000000032 */
[----:B------:R-:W-:Y:S02]  /*82a0*/  IMAD.MOV.U32 R7, RZ, RZ, R3 ;  /* 0x000000ffff077224 */ /* 0x000fe400078e0003 */
[----:B------:R-:W-:Y:S02]  /*82b0*/  IMAD.MOV.U32 R2, RZ, RZ, R40 ;  /* 0x000000ffff027224 */ /* 0x000fe400078e0028 */
[----:B------:R-:W-:Y:S02]  /*82c0*/  IMAD.MOV.U32 R0, RZ, RZ, R41 ;  /* 0x000000ffff007224 */ /* 0x000fe400078e0029 */
[----:B------:R-:W-:Y:S01]  /*82d0*/  IMAD.MOV.U32 R8, RZ, RZ, R48 ;  /* 0x000000ffff087224 */ /* 0x000fe200078e0030 */
[----:B------:R-:W-:-:S02]  /*82e0*/  ULEA UR5, UR11, UR5, 0x6 ;  /* 0x000000050b057291 */ /* 0x000fc4000f8e30ff */
[----:B------:R-:W-:Y:S01]  /*82f0*/  ULEA UR4, UR14, UR4, 0x6 ;  /* 0x000000040e047291 */ /* 0x000fe2000f8e30ff */
[----:B------:R-:W-:Y:S11]  /*8300*/  BRA.U !UP0, `(.L_x_1) ;  /* 0xffffffad08f87547 */ /* 0x000ff6000b83ffff */
.L_x_0:
[----:B------:R-:W0:Y:S01]  /*8310*/  S2R R85, SR_TID.X ;  /* 0x0000000000557919 */ /* 0x000e220000002100 */
[C---:B------:R-:W-:Y:S01]  /*8320*/  FSETP.GT.AND P2, PT, |R43|.reuse, 8.50705917302346158658e+37, PT ;  /* 0x7e8000002b00780b */ /* 0x040fe20003f44200 */
[C---:B------:R-:W-:Y:S01]  /*8330*/  FMUL R6, R43.reuse, 8388608 ;  /* 0x4b0000002b067820 */ /* 0x040fe20000400000 */
[C---:B------:R-:W-:Y:S01]  /*8340*/  FSETP.GEU.AND P3, PT, |R43|.reuse, 1.175494350822287508e-38, PT ;  /* 0x008000002b00780b */ /* 0x040fe20003f6e200 */
[----:B------:R-:W-:Y:S01]  /*8350*/  IMAD.MOV.U32 R14, RZ, RZ, R42 ;  /* 0x000000ffff0e7224 */ /* 0x000fe200078e002a */
[C---:B------:R-:W-:Y:S01]  /*8360*/  FSETP.GEU.AND P6, PT, R43.reuse, 1.175494350822287508e-38, PT ;  /* 0x008000002b00780b */ /* 0x040fe20003fce000 */
[----:B------:R-:W-:Y:S01]  /*8370*/  IMAD.MOV.U32 R16, RZ, RZ, R45 ;  /* 0x000000ffff107224 */ /* 0x000fe200078e002d */
[----:B------:R-:W-:Y:S01]  /*8380*/  BAR.SYNC.DEFER_BLOCKING 0x0 ;  /* 0x0000000000007b1d */ /* 0x000fe20000010000 */
[----:B------:R-:W-:Y:S01]  /*8390*/  IMAD.MOV.U32 R15, RZ, RZ, R52 ;  /* 0x000000ffff0f7224 */ /* 0x000fe200078e0034 */
[----:B------:R-:W-:Y:S01]  /*83a0*/  FSEL R6, R6, R43, !P6 ;  /* 0x0000002b06067208 */ /* 0x000fe20007000000 */
[----:B------:R-:W-:Y:S01]  /*83b0*/  IMAD.MOV.U32 R19, RZ, RZ, R44 ;  /* 0x000000ffff137224 */ /* 0x000fe200078e002c */
[----:B------:R-:W-:Y:S01]  /*83c0*/  FSETP.GT.AND P1, PT, |R14|, 8.50705917302346158658e+37, PT ;  /* 0x7e8000000e00780b */ /* 0x000fe20003f24200 */
[----:B------:R-:W-:Y:S01]  /*83d0*/  FMUL R11, R16, 8388608 ;  /* 0x4b000000100b7820 */ /* 0x000fe20000400000 */
[----:B------:R-:W-:Y:S01]  /*83e0*/  FSEL R10, RZ, -23, P6 ;  /* 0xc1b80000ff0a7808 */ /* 0x000fe20003000000 */
[----:B------:R-:W-:Y:S01]  /*83f0*/  @P2 FMUL R43, R43, 0.25 ;  /* 0x3e8000002b2b2820 */ /* 0x000fe20000400000 */
[----:B------:R-:W-:Y:S01]  /*8400*/  @P2 FMUL R75, R75, 0.25 ;  /* 0x3e8000004b4b2820 */ /* 0x000fe20000400000 */
[----:B------:R-:W-:Y:S01]  /*8410*/  @P2 FMUL R74, R74, 0.25 ;  /* 0x3e8000004a4a2820 */ /* 0x000fe20000400000 */
[----:B------:R-:W-:Y:S01]  /*8420*/  @P2 FMUL R55, R55, 0.25 ;  /* 0x3e80000037372820 */ /* 0x000fe20000400000 */
[----:B------:R-:W-:Y:S01]  /*8430*/  @!P3 FMUL R43, R43, 16777216 ;  /* 0x4b8000002b2bb820 */ /* 0x000fe20000400000 */
[----:B------:R-:W-:Y:S01]  /*8440*/  @P2 FMUL R54, R54, 0.25 ;  /* 0x3e80000036362820 */ /* 0x000fe20000400000 */
[----:B------:R-:W-:Y:S01]  /*8450*/  @P2 FMUL R63, R63, 0.25 ;  /* 0x3e8000003f3f2820 */ /* 0x000fe20000400000 */
[----:B------:R-:W-:Y:S01]  /*8460*/  @P2 FMUL R62, R62, 0.25 ;  /* 0x3e8000003e3e2820 */ /* 0x000fe20000400000 */
[----:B------:R-:W-:Y:S01]  /*8470*/  @P2 FMUL R79, R79, 0.25 ;  /* 0x3e8000004f4f2820 */ /* 0x000fe20000400000 */
[----:B------:R-:W-:Y:S01]  /*8480*/  @P2 FMUL R78, R78, 0.25 ;  /* 0x3e8000004e4e2820 */ /* 0x000fe20000400000 */
[----:B------:R-:W-:Y:S01]  /*8490*/  FSETP.GEU.AND P2, PT, R14, 1.175494350822287508e-38, PT ;  /* 0x008000000e00780b */ /* 0x000fe20003f4e000 */
[----:B------:R-:W-:Y:S01]  /*84a0*/  @!P3 FMUL R75, R75, 16777216 ;  /* 0x4b8000004b4bb820 */ /* 0x000fe20000400000 */
[----:B------:R-:W-:Y:S01]  /*84b0*/  @!P3 FMUL R74, R74, 16777216 ;  /* 0x4b8000004a4ab820 */ /* 0x000fe20000400000 */
[----:B------:R-:W-:Y:S01]  /*84c0*/  @!P3 FMUL R55, R55, 16777216 ;  /* 0x4b8000003737b820 */ /* 0x000fe20000400000 */
[----:B------:R-:W-:Y:S01]  /*84d0*/  @!P3 FMUL R54, R54, 16777216 ;  /* 0x4b8000003636b820 */ /* 0x000fe20000400000 */
[----:B------:R-:W-:Y:S01]  /*84e0*/  @!P3 FMUL R63, R63, 16777216 ;  /* 0x4b8000003f3fb820 */ /* 0x000fe20000400000 */
[----:B------:R-:W-:Y:S01]  /*84f0*/  @!P3 FMUL R62, R62, 16777216 ;  /* 0x4b8000003e3eb820 */ /* 0x000fe20000400000 */
[----:B------:R-:W-:Y:S01]  /*8500*/  @!P3 FMUL R79, R79, 16777216 ;  /* 0x4b8000004f4fb820 */ /* 0x000fe20000400000 */
[C---:B0-----:R-:W-:Y:S01]  /*8510*/  LOP3.LUT R5, R85.reuse, 0x3f, RZ, 0xc0, !PT ;  /* 0x0000003f55057812 */ /* 0x041fe200078ec0ff */
[C---:B------:R-:W-:Y:S01]  /*8520*/  IMAD.SHL.U32 R84, R85.reuse, 0x20, RZ ;  /* 0x0000002055547824 */ /* 0x040fe200078e00ff */
[C---:B------:R-:W-:Y:S01]  /*8530*/  LOP3.LUT R2, R85.reuse, 0x18, RZ, 0xc0, !PT ;  /* 0x0000001855027812 */ /* 0x040fe200078ec0ff */
[----:B------:R-:W-:Y:S01]  /*8540*/  @!P3 FMUL R78, R78, 16777216 ;  /* 0x4b8000004e4eb820 */ /* 0x000fe20000400000 */
[----:B------:R-:W-:Y:S01]  /*8550*/  LOP3.LUT R4, R85, 0xff, RZ, 0xc0, !PT ;  /* 0x000000ff55047812 */ /* 0x000fe200078ec0ff */
[----:B------:R-:W-:Y:S01]  /*8560*/  @P1 FMUL R73, R73, 0.25 ;  /* 0x3e80000049491820 */ /* 0x000fe20000400000 */
[C---:B------:R-:W-:Y:S01]  /*8570*/  LOP3.LUT R0, R85.reuse, 0xc0, RZ, 0xc0, !PT ;  /* 0x000000c055007812 */ /* 0x040fe200078ec0ff */
[----:B------:R-:W-:Y:S01]  /*8580*/  IMAD R5, R2, 0x40, R5 ;  /* 0x0000004002057824 */ /* 0x000fe200078e0205 */
[----:B------:R-:W-:Y:S01]  /*8590*/  ISETP.GE.U32.AND P0, PT, R4, 0x20, PT ;  /* 0x000000200400780c */ /* 0x000fe20003f06070 */
[----:B------:R-:W-:Y:S01]  /*85a0*/  IMAD.SHL.U32 R4, R85, 0x10, RZ ;  /* 0x0000001055047824 */ /* 0x000fe200078e00ff */
[----:B------:R-:W-:Y:S01]  /*85b0*/  SHF.R.U32.HI R0, RZ, 0x1, R0 ;  /* 0x00000001ff007819 */ /* 0x000fe20000011600 */
[----:B------:R-:W-:Y:S01]  /*85c0*/  IMAD.SHL.U32 R5, R5, 0x4, RZ ;  /* 0x0000000405057824 */ /* 0x000fe200078e00ff */
[----:B------:R-:W-:Y:S01]  /*85d0*/  LOP3.LUT R7, R85, 0xe0, RZ, 0xc0, !PT ;  /* 0x000000e055077812 */ /* 0x000fe200078ec0ff */
[----:B------:R-:W-:Y:S01]  /*85e0*/  @P1 FMUL R72, R72, 0.25 ;  /* 0x3e80000048481820 */ /* 0x000fe20000400000 */
[----:B------:R-:W-:Y:S01]  /*85f0*/  LOP3.LUT R4, R4, 0x70, RZ, 0xc0, !PT ;  /* 0x0000007004047812 */ /* 0x000fe200078ec0ff */
[----:B------:R-:W-:Y:S01]  /*8600*/  @P1 FMUL R53, R53, 0.25 ;  /* 0x3e80000035351820 */ /* 0x000fe20000400000 */
[----:B------:R-:W-:Y:S01]  /*8610*/  LOP3.LUT R0, R5, R0, RZ, 0x3c, !PT ;  /* 0x0000000005007212 */ /* 0x000fe200078e3cff */
[----:B------:R-:W-:Y:S01]  /*8620*/  @P1 FMUL R15, R15, 0.25 ;  /* 0x3e8000000f0f1820 */ /* 0x000fe20000400000 */
[----:B------:R-:W-:Y:S01]  /*8630*/  LOP3.LUT R84, R84, 0x60, RZ, 0xc0, !PT ;  /* 0x0000006054547812 */ /* 0x000fe200078ec0ff */
[----:B------:R-:W-:Y:S01]  /*8640*/  VIADD R5, R4, UR7 ;  /* 0x0000000704057c36 */ /* 0x000fe20008000000 */
[----:B------:R-:W-:Y:S01]  /*8650*/  FSETP.GEU.AND P3, PT, |R14|, 1.175494350822287508e-38, PT ;  /* 0x008000000e00780b */ /* 0x000fe20003f6e200 */
[----:B------:R-:W0:Y:S01]  /*8660*/  MUFU.RCP R4, R43 ;  /* 0x0000002b00047308 */ /* 0x000e220000001000 */
[----:B------:R-:W-:Y:S01]  /*8670*/  FSETP.GT.AND P6, PT, |R16|, 8.50705917302346158658e+37, PT ;  /* 0x7e8000001000780b */ /* 0x000fe20003fc4200 */
[----:B------:R-:W-:-:S02]  /*8680*/  IMAD R84, R7, 0x8, R84 ;  /* 0x0000000807547824 */ /* 0x000fc400078e0254 */
[----:B------:R-:W-:Y:S01]  /*8690*/  FMUL R7, R14, 8388608 ;  /* 0x4b0000000e077820 */ /* 0x000fe20000400000 */
[----:B------:R-:W-:Y:S01]  /*86a0*/  @P1 FMUL R61, R61, 0.25 ;  /* 0x3e8000003d3d1820 */ /* 0x000fe20000400000 */
[----:B------:R-:W-:Y:S01]  /*86b0*/  @P1 FMUL R60, R60, 0.25 ;  /* 0x3e8000003c3c1820 */ /* 0x000fe20000400000 */
[----:B------:R-:W-:Y:S01]  /*86c0*/  @P1 FMUL R77, R77, 0.25 ;  /* 0x3e8000004d4d1820 */ /* 0x000fe20000400000 */
[----:B------:R-:W-:Y:S01]  /*86d0*/  @P1 FMUL R76, R76, 0.25 ;  /* 0x3e8000004c4c1820 */ /* 0x000fe20000400000 */
[----:B------:R-:W-:Y:S01]  /*86e0*/  FSEL R7, R7, R14, !P2 ;  /* 0x0000000e07077208 */ /* 0x000fe20005000000 */
[----:B------:R-:W-:Y:S01]  /*86f0*/  @P1 FMUL R14, R14, 0.25 ;  /* 0x3e8000000e0e1820 */ /* 0x000fe20000400000 */
[----:B------:R-:W-:Y:S01]  /*8700*/  FSETP.GT.AND P1, PT, |R19|, 8.50705917302346158658e+37, PT ;  /* 0x7e8000001300780b */ /* 0x000fe20003f24200 */
[----:B------:R-:W1:Y:S01]  /*8710*/  S2R R92, SR_TID.X ;  /* 0x00000000005c7919 */ /* 0x000e620000002100 */
[----:B------:R-:W-:Y:S01]  /*8720*/  FSEL R9, RZ, -23, P2 ;  /* 0xc1b80000ff097808 */ /* 0x000fe20001000000 */
[----:B------:R-:W-:Y:S01]  /*8730*/  @!P3 FMUL R14, R14, 16777216 ;  /* 0x4b8000000e0eb820 */ /* 0x000fe20000400000 */
[----:B------:R-:W-:Y:S01]  /*8740*/  FSETP.GEU.AND P5, PT, |R16|, 1.175494350822287508e-38, PT ;  /* 0x008000001000780b */ /* 0x000fe20003fae200 */
[----:B------:R-:W-:Y:S01]  /*8750*/  @!P3 FMUL R73, R73, 16777216 ;  /* 0x4b8000004949b820 */ /* 0x000fe20000400000 */
[----:B------:R-:W-:Y:S01]  /*8760*/  @!P3 FMUL R72, R72, 16777216 ;  /* 0x4b8000004848b820 */ /* 0x000fe20000400000 */
[C---:B0-----:R-:W-:Y:S01]  /*8770*/  FMUL R35, R4.reuse, R75 ;  /* 0x0000004b04237220 */ /* 0x041fe20000400000 */
[C---:B------:R-:W-:Y:S01]  /*8780*/  FMUL R36, R4.reuse, R74 ;  /* 0x0000004a04247220 */ /* 0x040fe20000400000 */
[C---:B------:R-:W-:Y:S01]  /*8790*/  FMUL R39, R4.reuse, R55 ;  /* 0x0000003704277220 */ /* 0x040fe20000400000 */
[C---:B------:R-:W-:Y:S01]  /*87a0*/  FMUL R42, R4.reuse, R54 ;  /* 0x00000036042a7220 */ /* 0x040fe20000400000 */
[C---:B------:R-:W-:Y:S01]  /*87b0*/  FMUL R45, R4.reuse, R63 ;  /* 0x0000003f042d7220 */ /* 0x040fe20000400000 */
[C---:B------:R-:W-:Y:S01]  /*87c0*/  FMUL R46, R4.reuse, R62 ;  /* 0x0000003e042e7220 */ /* 0x040fe20000400000 */
[C---:B------:R-:W-:Y:S01]  /*87d0*/  FMUL R49, R4.reuse, R79 ;  /* 0x0000004f04317220 */ /* 0x040fe20000400000 */
[----:B------:R-:W-:Y:S01]  /*87e0*/  FMUL R52, R4, R78 ;  /* 0x0000004e04347220 */ /* 0x000fe20000400000 */
[----:B------:R-:W-:-:S02]  /*87f0*/  VIADD R4, R7, 0xc0cafb0d ;  /* 0xc0cafb0d07047836 */ /* 0x000fc40000000000 */
[----:B------:R-:W-:Y:S01]  /*8800*/  @!P3 FMUL R53, R53, 16777216 ;  /* 0x4b8000003535b820 */ /* 0x000fe20000400000 */
[----:B------:R-:W-:Y:S01]  /*8810*/  @!P3 FMUL R15, R15, 16777216 ;  /* 0x4b8000000f0fb820 */ /* 0x000fe20000400000 */
[----:B------:R-:W-:Y:S01]  /*8820*/  @!P3 FMUL R61, R61, 16777216 ;  /* 0x4b8000003d3db820 */ /* 0x000fe20000400000 */
[----:B------:R-:W-:Y:S01]  /*8830*/  @!P3 FMUL R60, R60, 16777216 ;  /* 0x4b8000003c3cb820 */ /* 0x000fe20000400000 */
[----:B------:R-:W-:Y:S01]  /*8840*/  LOP3.LUT R12, R4, 0xff800000, RZ, 0xc0, !PT ;  /* 0xff800000040c7812 */ /* 0x000fe200078ec0ff */
[----:B------:R-:W-:Y:S01]  /*8850*/  @!P3 FMUL R77, R77, 16777216 ;  /* 0x4b8000004d4db820 */ /* 0x000fe20000400000 */
[----:B------:R-:W-:Y:S01]  /*8860*/  @!P3 FMUL R76, R76, 16777216 ;  /* 0x4b8000004c4cb820 */ /* 0x000fe20000400000 */
[----:B------:R-:W-:Y:S01]  /*8870*/  LEA.HI R2, R2, R5, RZ, 0x1f ;  /* 0x0000000502027211 */ /* 0x000fe200078ff8ff */
[----:B------:R-:W-:Y:S01]  /*8880*/  VIADD R5, R6, 0xc0cafb0d ;  /* 0xc0cafb0d06057836 */ /* 0x000fe20000000000 */
[----:B------:R-:W-:Y:S01]  /*8890*/  I2FP.F32.S32 R8, R12 ;  /* 0x0000000c00087245 */ /* 0x000fe20000201400 */
[----:B------:R-:W0:Y:S01]  /*88a0*/  MUFU.RCP R14, R14 ;  /* 0x0000000e000e7308 */ /* 0x000e220000001000 */
[----:B------:R-:W-:Y:S01]  /*88b0*/  FSETP.GEU.AND P3, PT, |R19|, 1.175494350822287508e-38, PT ;  /* 0x008000001300780b */ /* 0x000fe20003f6e200 */
[----:B------:R-:W-:Y:S01]  /*88c0*/  @P1 FMUL R57, R57, 0.25 ;  /* 0x3e80000039391820 */ /* 0x000fe20000400000 */
[----:B------:R-:W-:Y:S01]  /*88d0*/  FSETP.GEU.AND P4, PT, R16, 1.175494350822287508e-38, PT ;  /* 0x008000001000780b */ /* 0x000fe20003f8e000 */
[----:B------:R-:W-:Y:S01]  /*88e0*/  FFMA.FTZ R9, R8, 1.1920928955078125e-07, R9 ;  /* 0x3400000008097823 */ /* 0x000fe20000010009 */
[C---:B------:R-:W-:Y:S01]  /*88f0*/  FMUL R8, R19.reuse, 8388608 ;  /* 0x4b00000013087820 */ /* 0x040fe20000400000 */
[----:B------:R-:W-:Y:S01]  /*8900*/  FSETP.GEU.AND P2, PT, R19, 1.175494350822287508e-38, PT ;  /* 0x008000001300780b */ /* 0x000fe20003f4e000 */
[----:B------:R-:W-:Y:S01]  /*8910*/  @P1 FMUL R56, R56, 0.25 ;  /* 0x3e80000038381820 */ /* 0x000fe20000400000 */
[----:B------:R-:W-:Y:S01]  /*8920*/  LOP3.LUT R13, R5, 0xff800000, RZ, 0xc0, !PT ;  /* 0xff800000050d7812 */ /* 0x000fe200078ec0ff */
[----:B------:R-:W-:Y:S01]  /*8930*/  @P1 FMUL R65, R65, 0.25 ;  /* 0x3e80000041411820 */ /* 0x000fe20000400000 */
[----:B------:R-:W-:Y:S01]  /*8940*/  FSEL R4, R11, R16, !P4 ;  /* 0x000000100b047208 */ /* 0x000fe20006000000 */
[----:B------:R-:W-:Y:S01]  /*8950*/  @P6 FMUL R16, R16, 0.25 ;  /* 0x3e80000010106820 */ /* 0x000fe20000400000 */
[----:B------:R-:W-:Y:S01]  /*8960*/  FSEL R8, R8, R19, !P2 ;  /* 0x0000001308087208 */ /* 0x000fe20005000000 */
[----:B------:R-:W-:Y:S01]  /*8970*/  @P1 FMUL R19, R19, 0.25 ;  /* 0x3e80000013131820 */ /* 0x000fe20000400000 */
[----:B------:R-:W-:Y:S01]  /*8980*/  I2FP.F32.S32 R5, R13 ;  /* 0x0000000d00057245 */ /* 0x000fe20000201400 */
[----:B------:R-:W-:Y:S01]  /*8990*/  @!P5 FMUL R16, R16, 16777216 ;  /* 0x4b8000001010d820 */ /* 0x000fe20000400000 */
[----:B------:R-:W-:Y:S01]  /*89a0*/  @P1 FMUL R64, R64, 0.25 ;  /* 0x3e80000040401820 */ /* 0x000fe20000400000 */
[----:B------:R-:W-:Y:S01]  /*89b0*/  @!P3 FMUL R19, R19, 16777216 ;  /* 0x4b8000001313b820 */ /* 0x000fe20000400000 */
[----:B------:R-:W-:Y:S01]  /*89c0*/  @P1 FMUL R81, R81, 0.25 ;  /* 0x3e80000051511820 */ /* 0x000fe20000400000 */
[----:B------:R-:W-:Y:S01]  /*89d0*/  FFMA.FTZ R10, R5, 1.1920928955078125e-07, R10 ;  /* 0x34000000050a7823 */ /* 0x000fe2000001000a */
[----:B------:R-:W-:Y:S01]  /*89e0*/  @P1 FMUL R80, R80, 0.25 ;  /* 0x3e80000050501820 */ /* 0x000fe20000400000 */
[----:B------:R-:W-:Y:S01]  /*89f0*/  MUFU.RCP R5, R16 ;  /* 0x0000001000057308 */ /* 0x000fe20000001000 */
[----:B------:R-:W-:Y:S01]  /*8a00*/  @P6 FMUL R83, R83, 0.25 ;  /* 0x3e80000053536820 */ /* 0x000fe20000400000 */
[----:B------:R-:W-:Y:S01]  /*8a10*/  @P6 FMUL R82, R82, 0.25 ;  /* 0x3e80000052526820 */ /* 0x000fe20000400000 */
[----:B------:R-:W-:Y:S01]  /*8a20*/  @!P3 FMUL R57, R57, 16777216 ;  /* 0x4b8000003939b820 */ /* 0x000fe20000400000 */
[----:B------:R-:W-:Y:S01]  /*8a30*/  @!P3 FMUL R56, R56, 16777216 ;  /* 0x4b8000003838b820 */ /* 0x000fe20000400000 */
[----:B------:R-:W-:Y:S01]  /*8a40*/  @!P3 FMUL R65, R65, 16777216 ;  /* 0x4b8000004141b820 */ /* 0x000fe20000400000 */
[----:B------:R-:W-:Y:S01]  /*8a50*/  @!P3 FMUL R64, R64, 16777216 ;  /* 0x4b8000004040b820 */ /* 0x000fe20000400000 */
[----:B------:R-:W-:Y:S01]  /*8a60*/  @!P3 FMUL R81, R81, 16777216 ;  /* 0x4b8000005151b820 */ /* 0x000fe20000400000 */
[----:B------:R-:W2:Y:S01]  /*8a70*/  MUFU.RCP R16, R19 ;  /* 0x0000001300107308 */ /* 0x000ea20000001000 */
[----:B------:R-:W-:Y:S01]  /*8a80*/  @!P3 FMUL R80, R80, 16777216 ;  /* 0x4b8000005050b820 */ /* 0x000fe20000400000 */
[----:B------:R-:W-:Y:S01]  /*8a90*/  @P6 FMUL R71, R71, 0.25 ;  /* 0x3e80000047476820 */ /* 0x000fe20000400000 */
[----:B------:R-:W-:Y:S01]  /*8aa0*/  @P6 FMUL R70, R70, 0.25 ;  /* 0x3e80000046466820 */ /* 0x000fe20000400000 */
[----:B------:R-:W-:Y:S01]  /*8ab0*/  @P6 FMUL R59, R59, 0.25 ;  /* 0x3e8000003b3b6820 */ /* 0x000fe20000400000 */
[----:B------:R-:W-:Y:S01]  /*8ac0*/  @P6 FMUL R58, R58, 0.25 ;  /* 0x3e8000003a3a6820 */ /* 0x000fe20000400000 */
[----:B------:R-:W-:Y:S01]  /*8ad0*/  @P6 FMUL R67, R67, 0.25 ;  /* 0x3e80000043436820 */ /* 0x000fe20000400000 */
[----:B------:R-:W-:Y:S01]  /*8ae0*/  @P6 FMUL R66, R66, 0.25 ;  /* 0x3e80000042426820 */ /* 0x000fe20000400000 */
[----:B------:R-:W-:-:S02]  /*8af0*/  VIADD R11, R8, 0xc0cafb0d ;  /* 0xc0cafb0d080b7836 */ /* 0x000fc40000000000 */
        /* <DEDUP_REMOVED lines=11> */
[C---:B--2---:R-:W-:Y:S01]  /*8bb0*/  FMUL R25, R16.reuse, R57 ;  /* 0x0000003910197220 */ /* 0x044fe20000400000 */
[C---:B------:R-:W-:Y:S01]  /*8bc0*/  FMUL R26, R16.reuse, R56 ;  /* 0x00000038101a7220 */ /* 0x040fe20000400000 */
[C---:B------:R-:W-:Y:S01]  /*8bd0*/  FMUL R29, R16.reuse, R65 ;  /* 0x00000041101d7220 */ /* 0x040fe20000400000 */
[C---:B------:R-:W-:Y:S01]  /*8be0*/  FMUL R30, R16.reuse, R64 ;  /* 0x00000040101e7220 */ /* 0x040fe20000400000 */
[C---:B------:R-:W-:Y:S01]  /*8bf0*/  FMUL R33, R16.reuse, R81 ;  /* 0x0000005110217220 */ /* 0x040fe20000400000 */
[----:B------:R-:W-:Y:S01]  /*8c00*/  FMUL R34, R16, R80 ;  /* 0x0000005010227220 */ /* 0x000fe20000400000 */
[----:B------:R-:W-:Y:S01]  /*8c10*/  @!P5 FMUL R71, R71, 16777216 ;  /* 0x4b8000004747d820 */ /* 0x000fe20000400000 */
[----:B------:R-:W-:Y:S01]  /*8c20*/  @!P5 FMUL R70, R70, 16777216 ;  /* 0x4b8000004646d820 */ /* 0x000fe20000400000 */
[----:B------:R-:W-:Y:S01]  /*8c30*/  @!P5 FMUL R59, R59, 16777216 ;  /* 0x4b8000003b3bd820 */ /* 0x000fe20000400000 */
[----:B------:R-:W-:Y:S01]  /*8c40*/  @!P5 FMUL R58, R58, 16777216 ;  /* 0x4b8000003a3ad820 */ /* 0x000fe20000400000 */
[----:B------:R-:W-:Y:S01]  /*8c50*/  @!P5 FMUL R67, R67, 16777216 ;  /* 0x4b8000004343d820 */ /* 0x000fe20000400000 */
[----:B------:R-:W-:Y:S01]  /*8c60*/  @!P5 FMUL R66, R66, 16777216 ;  /* 0x4b8000004242d820 */ /* 0x000fe20000400000 */
[C---:B------:R-:W-:Y:S01]  /*8c70*/  FMUL R31, R5.reuse, R83 ;  /* 0x00000053051f7220 */ /* 0x040fe20000400000 */
[----:B------:R-:W-:Y:S01]  /*8c80*/  FMUL R32, R5, R82 ;  /* 0x0000005205207220 */ /* 0x000fe20000400000 */
[----:B------:R-:W-:Y:S01]  /*8c90*/  @P1 FMUL R69, R69, 0.25 ;  /* 0x3e80000045451820 */ /* 0x000fe20000400000 */
[----:B------:R-:W-:Y:S01]  /*8ca0*/  @P1 FMUL R68, R68, 0.25 ;  /* 0x3e80000044441820 */ /* 0x000fe20000400000 */
[----:B------:R-:W-:Y:S01]  /*8cb0*/  LOP3.LUT R15, R11, 0xff800000, RZ, 0xc0, !PT ;  /* 0xff8000000b0f7812 */ /* 0x000fe200078ec0ff */
[----:B------:R-:W-:Y:S01]  /*8cc0*/  FMUL R20, R5, R71 ;  /* 0x0000004705147220 */ /* 0x000fe20000400000 */
[----:B------:R-:W-:Y:S01]  /*8cd0*/  F2FP.SATFINITE.E4M3.F32.PACK_AB_MERGE_C R51, R51, R54, RZ ;  /* 0x000000363333723e */ /* 0x000fe200048070ff */
[----:B------:R-:W-:Y:S01]  /*8ce0*/  FMUL R21, R5, R70 ;  /* 0x0000004605157220 */ /* 0x000fe20000400000 */
[----:B------:R-:W-:Y:S01]  /*8cf0*/  F2FP.SATFINITE.E4M3.F32.PACK_AB_MERGE_C R47, R47, R50, RZ ;  /* 0x000000322f2f723e */ /* 0x000fe200048070ff */
[----:B------:R-:W-:Y:S01]  /*8d00*/  FMUL R23, R5, R59 ;  /* 0x0000003b05177220 */ /* 0x000fe20000400000 */
[----:B------:R-:W-:Y:S01]  /*8d10*/  F2FP.SATFINITE.E4M3.F32.PACK_AB_MERGE_C R43, R43, R44, RZ ;  /* 0x0000002c2b2b723e */ /* 0x000fe200048070ff */
[C---:B------:R-:W-:Y:S01]  /*8d20*/  FMUL R24, R5.reuse, R58 ;  /* 0x0000003a05187220 */ /* 0x040fe20000400000 */
[C---:B------:R-:W-:Y:S01]  /*8d30*/  FMUL R27, R5.reuse, R67 ;  /* 0x00000043051b7220 */ /* 0x040fe20000400000 */
[----:B------:R-:W-:Y:S01]  /*8d40*/  FMUL R28, R5, R66 ;  /* 0x00000042051c7220 */ /* 0x000fe20000400000 */
[----:B------:R-:W-:Y:S01]  /*8d50*/  LOP3.LUT R19, R14, 0xff800000, RZ, 0xc0, !PT ;  /* 0xff8000000e137812 */ /* 0x000fe200078ec0ff */
[----:B------:R-:W-:Y:S01]  /*8d60*/  @!P3 FMUL R69, R69, 16777216 ;  /* 0x4b8000004545b820 */ /* 0x000fe20000400000 */
[----:B------:R-:W-:Y:S01]  /*8d70*/  F2FP.SATFINITE.E4M3.F32.PACK_AB_MERGE_C R33, R33, R34, RZ ;  /* 0x000000222121723e */ /* 0x000fe200048070ff */
[----:B------:R-:W-:Y:S01]  /*8d80*/  @!P3 FMUL R68, R68, 16777216 ;  /* 0x4b8000004444b820 */ /* 0x000fe20000400000 */
[----:B------:R-:W-:Y:S01]  /*8d90*/  F2FP.SATFINITE.E4M3.F32.PACK_AB_MERGE_C R29, R29, R30, RZ ;  /* 0x0000001e1d1d723e */ /* 0x000fe200048070ff */
[C---:B------:R-:W-:Y:S01]  /*8da0*/  FMUL R11, R16.reuse, R69 ;  /* 0x00000045100b7220 */ /* 0x040fe20000400000 */
[----:B------:R-:W-:Y:S01]  /*8db0*/  F2FP.SATFINITE.E4M3.F32.PACK_AB_MERGE_C R25, R25, R26, RZ ;  /* 0x0000001a1919723e */ /* 0x000fe200048070ff */
[----:B------:R-:W-:Y:S01]  /*8dc0*/  FMUL R22, R16, R68 ;  /* 0x0000004410167220 */ /* 0x000fe20000400000 */
[----:B------:R-:W-:Y:S01]  /*8dd0*/  FSEL R5, RZ, -23, P2 ;  /* 0xc1b80000ff057808 */ /* 0x000fe20001000000 */
[----:B------:R-:W0:Y:S01]  /*8de0*/  LDC R78, c[0x0][0x3e8] ;  /* 0x0000fa00ff4e7b82 */ /* 0x000e220000000800 */
[----:B------:R-:W-:Y:S01]  /*8df0*/  I2FP.F32.S32 R14, R15 ;  /* 0x0000000f000e7245 */ /* 0x000fe20000201400 */
[----:B------:R-:W-:Y:S01]  /*8e00*/  IMAD.IADD R12, R7, 0x1, -R12 ;  /* 0x00000001070c7824 */ /* 0x000fe200078e0a0c */
[----:B------:R-:W-:Y:S01]  /*8e10*/  F2FP.SATFINITE.E4M3.F32.PACK_AB_MERGE_C R35, R35, R36, RZ ;  /* 0x000000242323723e */ /* 0x000fe200048070ff */
[----:B------:R-:W-:Y:S01]  /*8e20*/  IMAD.IADD R13, R6, 0x1, -R13 ;  /* 0x00000001060d7824 */ /* 0x000fe200078e0a0d */
[----:B------:R-:W-:Y:S01]  /*8e30*/  F2FP.SATFINITE.E4M3.F32.PACK_AB_MERGE_C R31, R31, R32, RZ ;  /* 0x000000201f1f723e */ /* 0x000fe200048070ff */
[----:B------:R-:W-:Y:S01]  /*8e40*/  FFMA.FTZ R16, R14, 1.1920928955078125e-07, R5 ;  /* 0x340000000e107823 */ /* 0x000fe20000010005 */
[----:B------:R-:W-:Y:S01]  /*8e50*/  F2FP.SATFINITE.E4M3.F32.PACK_AB_MERGE_C R49, R49, R52, RZ ;  /* 0x000000343131723e */ /* 0x000fe200048070ff */
[----:B------:R-:W-:Y:S01]  /*8e60*/  IMAD.IADD R15, R8, 0x1, -R15 ;  /* 0x00000001080f7824 */ /* 0x000fe200078e0a0f */
[----:B------:R-:W-:Y:S01]  /*8e70*/  F2FP.SATFINITE.E4M3.F32.PACK_AB_MERGE_C R45, R45, R46, RZ ;  /* 0x0000002e2d2d723e */ /* 0x000fe200048070ff */
[----:B------:R-:W-:Y:S01]  /*8e80*/  FADD R12, R12, -1 ;  /* 0xbf8000000c0c7421 */ /* 0x000fe20000000000 */
[----:B------:R-:W-:Y:S01]  /*8e90*/  F2FP.SATFINITE.E4M3.F32.PACK_AB_MERGE_C R39, R39, R42, RZ ;  /* 0x0000002a2727723e */ /* 0x000fe200048070ff */
[----:B------:R-:W-:Y:S01]  /*8ea0*/  FADD R13, R13, -1 ;  /* 0xbf8000000d0d7421 */ /* 0x000fe20000000000 */
[----:B------:R-:W-:Y:S01]  /*8eb0*/  LOP3.LUT R51, R51, 0xffff, RZ, 0xc0, !PT ;  /* 0x0000ffff33337812 */ /* 0x000fe200078ec0ff */
[----:B------:R-:W-:Y:S01]  /*8ec0*/  FADD R15, R15, -1 ;  /* 0xbf8000000f0f7421 */ /* 0x000fe20000000000 */
[----:B------:R-:W-:Y:S01]  /*8ed0*/  LOP3.LUT R32, R47, 0xffff, RZ, 0xc0, !PT ;  /* 0x0000ffff2f207812 */ /* 0x000fe200078ec0ff */
[----:B------:R-:W2:Y:S01]  /*8ee0*/  S2R R90, SR_CTAID.X ;  /* 0x00000000005a7919 */ /* 0x000ea20000002500 */
[----:B------:R-:W-:Y:S01]  /*8ef0*/  LOP3.LUT R36, R43, 0xffff, RZ, 0xc0, !PT ;  /* 0x0000ffff2b247812 */ /* 0x000fe200078ec0ff */
[----:B------:R-:W3:Y:S01]  /*8f00*/  LDCU.64 UR4, c[0x0][0x3e0] ;  /* 0x00007c00ff0477ac */ /* 0x000ee20008000a00 */
[----:B------:R-:W-:-:S02]  /*8f10*/  LOP3.LUT R33, R33, 0xffff, RZ, 0xc0, !PT ;  /* 0x0000ffff21217812 */ /* 0x000fc400078ec0ff */
[----:B------:R-:W-:Y:S02]  /*8f20*/  LOP3.LUT R42, R29, 0xffff, RZ, 0xc0, !PT ;  /* 0x0000ffff1d2a7812 */ /* 0x000fe400078ec0ff */
[----:B------:R-:W-:Y:S02]  /*8f30*/  LOP3.LUT R46, R25, 0xffff, RZ, 0xc0, !PT ;  /* 0x0000ffff192e7812 */ /* 0x000fe400078ec0ff */
[----:B------:R-:W-:Y:S02]  /*8f40*/  FSEL R17, RZ, -23, P4 ;  /* 0xc1b80000ff117808 */ /* 0x000fe40002000000 */
[----:B------:R-:W-:Y:S01]  /*8f50*/  I2FP.F32.S32 R18, R19 ;  /* 0x0000001300127245 */ /* 0x000fe20000201400 */
[----:B------:R-:W-:Y:S01]  /*8f60*/  IMAD.IADD R19, R4, 0x1, -R19 ;  /* 0x0000000104137824 */ /* 0x000fe200078e0a13 */
[----:B------:R-:W-:Y:S02]  /*8f70*/  F2FP.SATFINITE.E4M3.F32.PACK_AB_MERGE_C R37, R37, R38, RZ ;  /* 0x000000262525723e */ /* 0x000fe400048070ff */
[----:B------:R-:W-:Y:S01]  /*8f80*/  F2FP.SATFINITE.E4M3.F32.PACK_AB_MERGE_C R27, R27, R28, RZ ;  /* 0x0000001c1b1b723e */ /* 0x000fe200048070ff */
[----:B------:R-:W-:Y:S01]  /*8f90*/  FFMA.FTZ R17, R18, 1.1920928955078125e-07, R17 ;  /* 0x3400000012117823 */ /* 0x000fe20000010011 */
[----:B------:R-:W-:Y:S01]  /*8fa0*/  F2FP.SATFINITE.E4M3.F32.PACK_AB_MERGE_C R23, R23, R24, RZ ;  /* 0x000000181717723e */ /* 0x000fe200048070ff */
[----:B------:R-:W-:Y:S01]  /*8fb0*/  FADD R19, R19, -1 ;  /* 0xbf80000013137421 */ /* 0x000fe20000000000 */
[----:B------:R-:W-:Y:S01]  /*8fc0*/  F2FP.SATFINITE.E4M3.F32.PACK_AB_MERGE_C R26, R20, R21, RZ ;  /* 0x00000015141a723e */ /* 0x000fe200048070ff */
[----:B---3--:R-:W-:Y:S01]  /*8fd0*/  UIMAD UR4, UR9, UR4, URZ ;  /* 0x00000004090472a4 */ /* 0x008fe2000f8e02ff */
[----:B------:R-:W-:-:S02]  /*8fe0*/  LOP3.LUT R49, R49, 0xffff, RZ, 0xc0, !PT ;  /* 0x0000ffff31317812 */ /* 0x000fc400078ec0ff */
[----:B------:R-:W-:Y:S02]  /*8ff0*/  LOP3.LUT R34, R45, 0xffff, RZ, 0xc0, !PT ;  /* 0x0000ffff2d227812 */ /* 0x000fe400078ec0ff */
[----:B------:R-:W-:Y:S02]  /*9000*/  LOP3.LUT R38, R39, 0xffff, RZ, 0xc0, !PT ;  /* 0x0000ffff27267812 */ /* 0x000fe400078ec0ff */
[--C-:B------:R-:W-:Y:S02]  /*9010*/  PRMT R14, R36, 0x3340, R1.reuse ;  /* 0x00003340240e7816 */ /* 0x100fe40000000001 */
[----:B------:R-:W-:Y:S02]  /*9020*/  PRMT R5, R51, 0x3340, R32 ;  /* 0x0000334033057816 */ /* 0x000fe40000000020 */
[----:B------:R-:W-:Y:S02]  /*9030*/  PRMT R21, R46, 0x3340, R1 ;  /* 0x000033402e157816 */ /* 0x000fe40000000001 */
[----:B------:R-:W-:-:S02]  /*9040*/  PRMT R20, R33, 0x3340, R42 ;  /* 0x0000334021147816 */ /* 0x000fc4000000002a */
[----:B------:R-:W-:Y:S02]  /*9050*/  F2FP.SATFINITE.E4M3.F32.PACK_AB_MERGE_C R24, R11, R22, RZ ;  /* 0x000000160b18723e */ /* 0x000fe400048070ff */
[----:B------:R-:W-:Y:S02]  /*9060*/  LOP3.LUT R31, R31, 0xffff, RZ, 0xc0, !PT ;  /* 0x0000ffff1f1f7812 */ /* 0x000fe400078ec0ff */
[----:B------:R-:W-:Y:S02]  /*9070*/  LOP3.LUT R44, R27, 0xffff, RZ, 0xc0, !PT ;  /* 0x0000ffff1b2c7812 */ /* 0x000fe400078ec0ff */
[----:B------:R-:W-:Y:S02]  /*9080*/  LOP3.LUT R50, R23, 0xffff, RZ, 0xc0, !PT ;  /* 0x0000ffff17327812 */ /* 0x000fe400078ec0ff */
[----:B------:R-:W-:Y:S02]  /*9090*/  PRMT R18, R38, 0x3340, R1 ;  /* 0x0000334026127816 */ /* 0x000fe40000000001 */
[----:B------:R-:W-:-:S02]  /*90a0*/  PRMT R11, R49, 0x3340, R34 ;  /* 0x00003340310b7816 */ /* 0x000fc40000000022 */
[----:B------:R-:W-:Y:S02]  /*90b0*/  PRMT R22, R5, 0x5410, R14 ;  /* 0x0000541005167816 */ /* 0x000fe4000000000e */
[----:B------:R-:W-:Y:S02]  /*90c0*/  PRMT R27, R20, 0x5410, R21 ;  /* 0x00005410141b7816 */ /* 0x000fe40000000015 */
[----:B------:R-:W-:Y:S02]  /*90d0*/  SHF.R.U32.HI R5, RZ, 0x8, R51 ;  /* 0x00000008ff057819 */ /* 0x000fe40000011633 */
[----:B------:R-:W-:Y:S02]  /*90e0*/  SHF.R.U32.HI R14, RZ, 0x8, R32 ;  /* 0x00000008ff0e7819 */ /* 0x000fe40000011620 */
[----:B------:R-:W-:Y:S02]  /*90f0*/  SHF.R.U32.HI R20, RZ, 0x8, R36 ;  /* 0x00000008ff147819 */ /* 0x000fe40000011624 */
[----:B------:R-:W-:-:S02]  /*9100*/  PRMT R28, R50, 0x3340, R1 ;  /* 0x00003340321c7816 */ /* 0x000fc40000000001 */
[----:B------:R-:W-:Y:S02]  /*9110*/  PRMT R23, R31, 0x3340, R44 ;  /* 0x000033401f177816 */ /* 0x000fe4000000002c */
[----:B------:R-:W-:Y:S02]  /*9120*/  PRMT R30, R11, 0x5410, R18 ;  /* 0x000054100b1e7816 */ /* 0x000fe40000000012 */
[----:B------:R-:W-:Y:S02]  /*9130*/  SHF.R.U32.HI R11, RZ, 0x8, R49 ;  /* 0x00000008ff0b7819 */ /* 0x000fe40000011631 */
[----:B------:R-:W-:Y:S02]  /*9140*/  SHF.R.U32.HI R18, RZ, 0x8, R34 ;  /* 0x00000008ff127819 */ /* 0x000fe40000011622 */
[----:B------:R-:W-:Y:S02]  /*9150*/  LOP3.LUT R14, R14, 0xffff, RZ, 0xc0, !PT ;  /* 0x0000ffff0e0e7812 */ /* 0x000fe400078ec0ff */
[----:B------:R-:W-:-:S02]  /*9160*/  LOP3.LUT R5, R5, 0xffff, RZ, 0xc0, !PT ;  /* 0x0000ffff05057812 */ /* 0x000fc400078ec0ff */
[----:B------:R-:W-:Y:S02]  /*9170*/  SHF.R.U32.HI R21, RZ, 0x8, R38 ;  /* 0x00000008ff157819 */ /* 0x000fe40000011626 */
[----:B------:R-:W-:Y:S02]  /*9180*/  LOP3.LUT R20, R20, 0xffff, RZ, 0xc0, !PT ;  /* 0x0000ffff14147812 */ /* 0x000fe400078ec0ff */
[----:B------:R-:W-:Y:S02]  /*9190*/  PRMT R43, R23, 0x5410, R28 ;  /* 0x00005410172b7816 */ /* 0x000fe4000000001c */
[----:B------:R-:W-:Y:S02]  /*91a0*/  LOP3.LUT R18, R18, 0xffff, RZ, 0xc0, !PT ;  /* 0x0000ffff12127812 */ /* 0x000fe400078ec0ff */
[----:B------:R-:W-:Y:S02]  /*91b0*/  LOP3.LUT R11, R11, 0xffff, RZ, 0xc0, !PT ;  /* 0x0000ffff0b0b7812 */ /* 0x000fe400078ec0ff */
[----:B------:R-:W-:-:S02]  /*91c0*/  PRMT R23, R5, 0x3340, R14 ;  /* 0x0000334005177816 */ /* 0x000fc4000000000e */
[----:B------:R-:W-:Y:S02]  /*91d0*/  LOP3.LUT R21, R21, 0xffff, RZ, 0xc0, !PT ;  /* 0x0000ffff15157812 */ /* 0x000fe400078ec0ff */
[----:B------:R-:W-:Y:S02]  /*91e0*/  PRMT R28, R20, 0x3340, R1 ;  /* 0x00003340141c7816 */ /* 0x000fe40000000001 */
[----:B------:R-:W-:Y:S02]  /*91f0*/  SHF.R.U32.HI R5, RZ, 0x8, R33 ;  /* 0x00000008ff057819 */ /* 0x000fe40000011621 */
[----:B------:R-:W-:Y:S02]  /*9200*/  SHF.R.U32.HI R14, RZ, 0x8, R42 ;  /* 0x00000008ff0e7819 */ /* 0x000fe4000001162a */
[----:B------:R-:W-:Y:S02]  /*9210*/  SHF.R.U32.HI R20, RZ, 0x8, R46 ;  /* 0x00000008ff147819 */ /* 0x000fe4000001162e */
[----:B------:R-:W-:-:S02]  /*9220*/  PRMT R25, R11, 0x3340, R18 ;  /* 0x000033400b197816 */ /* 0x000fc40000000012 */
[----:B------:R-:W-:Y:S02]  /*9230*/  PRMT R32, R21, 0x3340, R40 ;  /* 0x0000334015207816 */ /* 0x000fe40000000028 */
[----:B------:R-:W-:Y:S02]  /*9240*/  SHF.R.U32.HI R11, RZ, 0x8, R31 ;  /* 0x00000008ff0b7819 */ /* 0x000fe4000001161f */
[----:B------:R-:W-:Y:S02]  /*9250*/  SHF.R.U32.HI R18, RZ, 0x8, R44 ;  /* 0x00000008ff127819 */ /* 0x000fe4000001162c */
[----:B------:R-:W-:Y:S02]  /*9260*/  LOP3.LUT R14, R14, 0xffff, RZ, 0xc0, !PT ;  /* 0x0000ffff0e0e7812 */ /* 0x000fe400078ec0ff */
[----:B------:R-:W-:Y:S02]  /*9270*/  LOP3.LUT R5, R5, 0xffff, RZ, 0xc0, !PT ;  /* 0x0000ffff05057812 */ /* 0x000fe400078ec0ff */
[----:B------:R-:W-:-:S02]  /*9280*/  SHF.R.U32.HI R21, RZ, 0x8, R50 ;  /* 0x00000008ff157819 */ /* 0x000fc40000011632 */
[----:B------:R-:W-:Y:S02]  /*9290*/  LOP3.LUT R20, R20, 0xffff, RZ, 0xc0, !PT ;  /* 0x0000ffff14147812 */ /* 0x000fe400078ec0ff */
[----:B------:R-:W-:Y:S02]  /*92a0*/  LOP3.LUT R18, R18, 0xffff, RZ, 0xc0, !PT ;  /* 0x0000ffff12127812 */ /* 0x000fe400078ec0ff */
[----:B------:R-:W-:Y:S02]  /*92b0*/  LOP3.LUT R29, R11, 0xffff, RZ, 0xc0, !PT ;  /* 0x0000ffff0b1d7812 */ /* 0x000fe400078ec0ff */
[----:B------:R-:W-:Y:S02]  /*92c0*/  PRMT R14, R5, 0x3340, R14 ;  /* 0x00003340050e7816 */ /* 0x000fe4000000000e */
[----:B------:R-:W-:Y:S02]  /*92d0*/  LOP3.LUT R21, R21, 0xffff, RZ, 0xc0, !PT ;  /* 0x0000ffff15157812 */ /* 0x000fe400078ec0ff */
[----:B------:R-:W-:Y:S01]  /*92e0*/  PRMT R11, R20, 0x3340, R1 ;  /* 0x00003340140b7816 */ /* 0x000fe20000000001 */
[----:B------:R-:W-:Y:S01]  /*92f0*/  IMAD.MOV.U32 R20, RZ, RZ, 0x3dc6b27f ;  /* 0x3dc6b27fff147424 */ /* 0x000fe200078e00ff */
[----:B------:R-:W-:-:S02]  /*9300*/  LOP3.LUT R5, R85, 0x1c, RZ, 0xc0, !PT ;  /* 0x0000001c55057812 */ /* 0x000fc400078ec0ff */
[----:B------:R-:W-:Y:S02]  /*9310*/  PRMT R18, R29, 0x3340, R18 ;  /* 0x000033401d127816 */ /* 0x000fe40000000012 */
[----:B------:R-:W-:Y:S01]  /*9320*/  PRMT R31, R21, 0x3340, R40 ;  /* 0x00003340151f7816 */ /* 0x000fe20000000028 */
[----:B------:R-:W-:Y:S01]  /*9330*/  IMAD.IADD R84, R5, 0x1, R84 ;  /* 0x0000000105547824 */ /* 0x000fe200078e0254 */
[----:B------:R-:W-:Y:S02]  /*9340*/  LOP3.LUT R37, R37, 0xffff, RZ, 0xc0, !PT ;  /* 0x0000ffff25257812 */ /* 0x000fe400078ec0ff */
[----:B------:R-:W-:Y:S01]  /*9350*/  PRMT R29, R14, 0x5410, R11 ;  /* 0x000054100e1d7816 */ /* 0x000fe2000000000b */
[C---:B------:R-:W-:Y:S01]  /*9360*/  FFMA.FTZ R11, R12.reuse, R20, -0.16845393180847167969 ;  /* 0xbe2c7f300c0b7423 */ /* 0x040fe20000010014 */
[----:B------:R-:W-:Y:S02]  /*9370*/  PRMT R28, R23, 0x5410, R28 ;  /* 0x00005410171c7816 */ /* 0x000fe4000000001c */
[----:B------:R-:W-:Y:S01]  /*9380*/  LOP3.LUT R35, R35, 0xffff, RZ, 0xc0, !PT ;  /* 0x0000ffff23237812 */ /* 0x000fe200078ec0ff */
[----:B------:R-:W-:Y:S01]  /*9390*/  FFMA.FTZ R11, R12, R11, 0.1716887056827545166 ;  /* 0x3e2fcf2a0c0b7423 */ /* 0x000fe2000001000b */
[----:B------:R-:W-:-:S02]  /*93a0*/  LOP3.LUT R14, R24, 0xffff, RZ, 0xc0, !PT ;  /* 0x0000ffff180e7812 */ /* 0x000fc400078ec0ff */
[----:B------:R-:W-:Y:S01]  /*93b0*/  PRMT R32, R25, 0x5410, R32 ;  /* 0x0000541019207816 */ /* 0x000fe20000000020 */
[----:B------:R-:W-:Y:S01]  /*93c0*/  FFMA.FTZ R11, R12, R11, -0.17900948226451873779 ;  /* 0xbe374e430c0b7423 */ /* 0x000fe2000001000b */
[----:B------:R-:W-:Y:S02]  /*93d0*/  SHF.R.U32.HI R21, RZ, 0x5, R85 ;  /* 0x00000005ff157819 */ /* 0x000fe40000011655 */
[----:B------:R-:W-:Y:S01]  /*93e0*/  PRMT R25, R22, 0x4210, R37 ;  /* 0x0000421016197816 */ /* 0x000fe20000000025 */
[----:B------:R-:W-:Y:S01]  /*93f0*/  FFMA.FTZ R11, R12, R11, 0.20512372255325317383 ;  /* 0x3e520bf40c0b7423 */ /* 0x000fe2000001000b */
[----:B------:R-:W-:Y:S02]  /*9400*/  PRMT R45, R18, 0x5410, R31 ;  /* 0x00005410122d7816 */ /* 0x000fe4000000001f */
[----:B------:R-:W-:Y:S01]  /*9410*/  PRMT R37, R28, 0x5210, R37 ;  /* 0x000052101c257816 */ /* 0x000fe20000000025 */
[----:B------:R-:W-:Y:S01]  /*9420*/  STS [R84+UR7], R25 ;  /* 0x0000001954007988 */ /* 0x000fe20008000807 */
[--C-:B------:R-:W-:Y:S01]  /*9430*/  PRMT R31, R30, 0x4210, R35.reuse ;  /* 0x000042101e1f7816 */ /* 0x100fe20000000023 */
[C---:B------:R-:W-:Y:S01]  /*9440*/  FFMA.FTZ R11, R12.reuse, R11, -0.24046532809734344482 ;  /* 0xbe763c8b0c0b7423 */ /* 0x040fe2000001000b */
[--C-:B------:R-:W-:Y:S01]  /*9450*/  PRMT R33, R27, 0x4210, R14.reuse ;  /* 0x000042101b217816 */ /* 0x100fe2000000000e */
[----:B------:R-:W-:Y:S01]  /*9460*/  STS [R84+UR7+0x80], R37 ;  /* 0x0000802554007988 */ /* 0x000fe20008000807 */
[----:B------:R-:W-:Y:S01]  /*9470*/  PRMT R39, R29, 0x5210, R14 ;  /* 0x000052101d277816 */ /* 0x000fe2000000000e */
[----:B------:R-:W-:Y:S01]  /*9480*/  FFMA.FTZ R11, R12, R11, 0.28857114911079406738 ;  /* 0x3e93bf990c0b7423 */ /* 0x000fe2000001000b */
[----:B------:R-:W-:-:S02]  /*9490*/  PRMT R35, R32, 0x5210, R35 ;  /* 0x0000521020237816 */ /* 0x000fc40000000023 */
[----:B------:R-:W-:Y:S01]  /*94a0*/  LOP3.LUT R14, R84, 0x20, RZ, 0x3c, !PT ;  /* 0x00000020540e7812 */ /* 0x000fe200078e3cff */
[----:B------:R-:W-:Y:S01]  /*94b0*/  FFMA.FTZ R11, R12, R11, -0.36067417263984680176 ;  /* 0xbeb8aa490c0b7423 */ /* 0x000fe2000001000b */
[----:B------:R-:W-:Y:S02]  /*94c0*/  LOP3.LUT R18, R84, 0x40, RZ, 0x3c, !PT ;  /* 0x0000004054127812 */ /* 0x000fe400078e3cff */
[----:B------:R-:W-:Y:S01]  /*94d0*/  SGXT.U32 R21, R21, 0x3 ;  /* 0x000000031515781a */ /* 0x000fe20000000000 */
[----:B------:R-:W-:Y:S01]  /*94e0*/  STS [R14+UR7+0x800], R31 ;  /* 0x0008001f0e007988 */ /* 0x000fe20008000807 */
[----:B------:R-:W-:Y:S01]  /*94f0*/  LOP3.LUT R26, R26, 0xffff, RZ, 0xc0, !PT ;  /* 0x0000ffff1a1a7812 */ /* 0x000fe200078ec0ff */
[C---:B------:R-:W-:Y:S01]  /*9500*/  FFMA.FTZ R11, R12.reuse, R11, 0.48089820146560668945 ;  /* 0x3ef6384a0c0b7423 */ /* 0x040fe2000001000b */
[----:B------:R-:W-:Y:S01]  /*9510*/  ISETP.GE.U32.AND P1, PT, R7, 0x7f800000, PT ;  /* 0x7f8000000700780c */ /* 0x000fe20003f26070 */
[----:B------:R3:W-:Y:S01]  /*9520*/  STS [R14+UR7+0x880], R35 ;  /* 0x000880230e007988 */ /* 0x0007e20008000807 */
[----:B0-----:R-:W-:Y:S01]  /*9530*/  IMAD R21, R21, R78, RZ ;  /* 0x0000004e15157224 */ /* 0x001fe200078e02ff */
[--C-:B------:R-:W-:Y:S01]  /*9540*/  PRMT R43, R43, 0x4210, R26.reuse ;  /* 0x000042102b2b7816 */ /* 0x100fe2000000001a */
[----:B------:R-:W-:Y:S01]  /*9550*/  FFMA.FTZ R11, R12, R11, -0.72134751081466674805 ;  /* 0xbf38aa3b0c0b7423 */ /* 0x000fe2000001000b */
[----:B------:R-:W-:Y:S01]  /*9560*/  STS [R18+UR7+0x1000], R33 ;  /* 0x0010002112007988 */ /* 0x000fe20008000807 */
[----:B------:R-:W-:Y:S01]  /*9570*/  IMAD R22, R78, 0x8, R21 ;  /* 0x000000084e167824 */ /* 0x000fe200078e0215 */
[----:B------:R-:W-:Y:S01]  /*9580*/  PRMT R79, R45, 0x5210, R26 ;  /* 0x000052102d4f7816 */ /* 0x000fe2000000001a */
[----:B------:R-:W-:Y:S01]  /*9590*/  FMUL R11, R12, R11 ;  /* 0x0000000b0c0b7220 */ /* 0x000fe20000400000 */
[----:B------:R0:W-:Y:S01]  /*95a0*/  STS [R18+UR7+0x1080], R39 ;  /* 0x0010802712007988 */ /* 0x0001e20008000807 */
[----:B------:R-:W-:-:S02]  /*95b0*/  IMAD R23, R78, 0x8, R22 ;  /* 0x000000084e177824 */ /* 0x000fc400078e0216 */
[C---:B---3--:R-:W-:Y:S01]  /*95c0*/  FFMA.FTZ R14, R13.reuse, R20, -0.16845393180847167969 ;  /* 0xbe2c7f300d0e7423 */ /* 0x048fe20000010014 */
[----:B------:R-:W-:Y:S01]  /*95d0*/  ISETP.GE.U32.AND P6, PT, R6, 0x7f800000, PT ;  /* 0x7f8000000600780c */ /* 0x000fe20003fc6070 */
[----:B------:R-:W-:Y:S01]  /*95e0*/  FMUL R11, R12, R11 ;  /* 0x0000000b0c0b7220 */ /* 0x000fe20000400000 */
[----:B------:R-:W-:Y:S02]  /*95f0*/  IMAD R24, R78, 0x8, R23 ;  /* 0x000000084e187824 */ /* 0x000fe400078e0217 */
[----:B------:R-:W-:Y:S01]  /*9600*/  FFMA.FTZ R14, R13, R14, 0.1716887056827545166 ;  /* 0x3e2fcf2a0d0e7423 */ /* 0x000fe2000001000e */
[----:B------:R-:W-:Y:S01]  /*9610*/  ISETP.GE.U32.AND P4, PT, R8, 0x7f800000, PT ;  /* 0x7f8000000800780c */ /* 0x000fe20003f86070 */
[----:B------:R-:W-:Y:S01]  /*9620*/  FFMA.FTZ R12, R12, 1.4426950216293334961, R11 ;  /* 0x3fb8aa3b0c0c7823 */ /* 0x000fe2000001000b */
[C---:B------:R-:W-:Y:S02]  /*9630*/  IMAD R25, R78.reuse, 0x8, R24 ;  /* 0x000000084e197824 */ /* 0x040fe400078e0218 */
[-C--:B0-----:R-:W-:Y:S01]  /*9640*/  FFMA.FTZ R18, R15, R20.reuse, -0.16845393180847167969 ;  /* 0xbe2c7f300f127423 */ /* 0x081fe20000010014 */
[----:B------:R-:W-:Y:S01]  /*9650*/  FFMA.FTZ R20, R19, R20, -0.16845393180847167969 ;  /* 0xbe2c7f3013147423 */ /* 0x000fe20000010014 */
[----:B------:R-:W-:Y:S01]  /*9660*/  FFMA.FTZ R14, R13, R14, -0.17900948226451873779 ;  /* 0xbe374e430d0e7423 */ /* 0x000fe2000001000e */
[----:B------:R-:W-:-:S02]  /*9670*/  IMAD R26, R78, 0x8, R25 ;  /* 0x000000084e1a7824 */ /* 0x000fc400078e0219 */
[----:B------:R-:W-:Y:S01]  /*9680*/  FFMA.FTZ R18, R15, R18, 0.1716887056827545166 ;  /* 0x3e2fcf2a0f127423 */ /* 0x000fe20000010012 */
[----:B------:R-:W-:Y:S01]  /*9690*/  FFMA.FTZ R20, R19, R20, 0.1716887056827545166 ;  /* 0x3e2fcf2a13147423 */ /* 0x000fe20000010014 */
[----:B------:R-:W-:Y:S01]  /*96a0*/  FFMA.FTZ R14, R13, R14, 0.20512372255325317383 ;  /* 0x3e520bf40d0e7423 */ /* 0x000fe2000001000e */
[C---:B------:R-:W-:Y:S02]  /*96b0*/  IMAD R27, R78.reuse, 0x8, R26 ;  /* 0x000000084e1b7824 */ /* 0x040fe400078e021a */
[----:B------:R-:W-:Y:S01]  /*96c0*/  FFMA.FTZ R18, R15, R18, -0.17900948226451873779 ;  /* 0xbe374e430f127423 */ /* 0x000fe20000010012 */
[----:B------:R-:W-:Y:S01]  /*96d0*/  FFMA.FTZ R20, R19, R20, -0.17900948226451873779 ;  /* 0xbe374e4313147423 */ /* 0x000fe20000010014 */
[----:B------:R-:W-:Y:S01]  /*96e0*/  FFMA.FTZ R14, R13, R14, -0.24046532809734344482 ;  /* 0xbe763c8b0d0e7423 */ /* 0x000fe2000001000e */
[C---:B------:R-:W-:Y:S02]  /*96f0*/  IMAD R28, R78.reuse, 0x8, R27 ;  /* 0x000000084e1c7824 */ /* 0x040fe400078e021b */
[----:B------:R-:W-:Y:S01]  /*9700*/  FFMA.FTZ R18, R15, R18, 0.20512372255325317383 ;  /* 0x3e520bf40f127423 */ /* 0x000fe20000010012 */
[----:B------:R-:W-:Y:S01]  /*9710*/  FFMA.FTZ R20, R19, R20, 0.20512372255325317383 ;  /* 0x3e520bf413147423 */ /* 0x000fe20000010014 */
[----:B------:R-:W-:Y:S01]  /*9720*/  FFMA.FTZ R14, R13, R14, 0.28857114911079406738 ;  /* 0x3e93bf990d0e7423 */ /* 0x000fe2000001000e */
[----:B------:R-:W-:-:S02]  /*9730*/  IMAD R29, R78, 0x8, R28 ;  /* 0x000000084e1d7824 */ /* 0x000fc400078e021c */
[----:B------:R-:W-:Y:S01]  /*9740*/  FFMA.FTZ R18, R15, R18, -0.24046532809734344482 ;  /* 0xbe763c8b0f127423 */ /* 0x000fe20000010012 */
[----:B------:R-:W-:Y:S01]  /*9750*/  FFMA.FTZ R20, R19, R20, -0.24046532809734344482 ;  /* 0xbe763c8b13147423 */ /* 0x000fe20000010014 */
[----:B------:R-:W-:Y:S01]  /*9760*/  FFMA.FTZ R14, R13, R14, -0.36067417263984680176 ;  /* 0xbeb8aa490d0e7423 */ /* 0x000fe2000001000e */
[C---:B------:R-:W-:Y:S02]  /*9770*/  IMAD R30, R78.reuse, 0x8, R29 ;  /* 0x000000084e1e7824 */ /* 0x040fe400078e021d */
[----:B------:R-:W-:Y:S01]  /*9780*/  FFMA.FTZ R18, R15, R18, 0.28857114911079406738 ;  /* 0x3e93bf990f127423 */ /* 0x000fe20000010012 */
[----:B------:R-:W-:Y:S01]  /*9790*/  FFMA.FTZ R20, R19, R20, 0.28857114911079406738 ;  /* 0x3e93bf9913147423 */ /* 0x000fe20000010014 */
[----:B------:R-:W-:Y:S01]  /*97a0*/  FFMA.FTZ R14, R13, R14, 0.48089820146560668945 ;  /* 0x3ef6384a0d0e7423 */ /* 0x000fe2000001000e */
[C---:B------:R-:W-:Y:S02]  /*97b0*/  IMAD R31, R78.reuse, 0x8, R30 ;  /* 0x000000084e1f7824 */ /* 0x040fe400078e021e */
[----:B------:R-:W-:Y:S01]  /*97c0*/  FFMA.FTZ R18, R15, R18, -0.36067417263984680176 ;  /* 0xbeb8aa490f127423 */ /* 0x000fe20000010012 */
[----:B------:R-:W-:Y:S01]  /*97d0*/  FFMA.FTZ R20, R19, R20, -0.36067417263984680176 ;  /* 0xbeb8aa4913147423 */ /* 0x000fe20000010014 */
[----:B------:R-:W-:Y:S01]  /*97e0*/  FFMA.FTZ R14, R13, R14, -0.72134751081466674805 ;  /* 0xbf38aa3b0d0e7423 */ /* 0x000fe2000001000e */
[----:B------:R-:W-:-:S02]  /*97f0*/  IMAD R33, R78, 0x8, R31 ;  /* 0x000000084e217824 */ /* 0x000fc400078e021f */
[----:B------:R-:W-:Y:S01]  /*9800*/  FFMA.FTZ R18, R15, R18, 0.48089820146560668945 ;  /* 0x3ef6384a0f127423 */ /* 0x000fe20000010012 */
[----:B------:R-:W-:Y:S01]  /*9810*/  FFMA.FTZ R20, R19, R20, 0.48089820146560668945 ;  /* 0x3ef6384a13147423 */ /* 0x000fe20000010014 */
[----:B------:R-:W-:Y:S01]  /*9820*/  FMUL R14, R13, R14 ;  /* 0x0000000e0d0e7220 */ /* 0x000fe20000400000 */
[C---:B------:R-:W-:Y:S02]  /*9830*/  IMAD R35, R78.reuse, 0x8, R33 ;  /* 0x000000084e237824 */ /* 0x040fe400078e0221 */
[----:B------:R-:W-:Y:S01]  /*9840*/  FFMA.FTZ R18, R15, R18, -0.72134751081466674805 ;  /* 0xbf38aa3b0f127423 */ /* 0x000fe20000010012 */
[----:B------:R-:W-:Y:S01]  /*9850*/  FFMA.FTZ R20, R19, R20, -0.72134751081466674805 ;  /* 0xbf38aa3b13147423 */ /* 0x000fe20000010014 */
[----:B------:R-:W-:Y:S01]  /*9860*/  FMUL R14, R13, R14 ;  /* 0x0000000e0d0e7220 */ /* 0x000fe20000400000 */
[----:B------:R-:W-:Y:S02]  /*9870*/  IMAD R37, R78, 0x8, R35 ;  /* 0x000000084e257824 */ /* 0x000fe400078e0223 */
[----:B------:R-:W-:Y:S01]  /*9880*/  FMUL R18, R15, R18 ;  /* 0x000000120f127220 */ /* 0x000fe20000400000 */
[----:B------:R-:W-:Y:S01]  /*9890*/  FMUL R20, R19, R20 ;  /* 0x0000001413147220 */ /* 0x000fe20000400000 */
[----:B------:R-:W-:Y:S01]  /*98a0*/  LOP3.LUT R84, R84, 0x60, RZ, 0x3c, !PT ;  /* 0x0000006054547812 */ /* 0x000fe200078e3cff */
[----:B------:R-:W-:Y:S01]  /*98b0*/  FFMA.FTZ R13, R13, 1.4426950216293334961, R14 ;  /* 0x3fb8aa3b0d0d7823 */ /* 0x000fe2000001000e */
[----:B------:R-:W-:Y:S01]  /*98c0*/  FMUL R18, R15, R18 ;  /* 0x000000120f127220 */ /* 0x000fe20000400000 */
[----:B------:R-:W-:Y:S01]  /*98d0*/  FMUL R20, R19, R20 ;  /* 0x0000001413147220 */ /* 0x000fe20000400000 */
[----:B------:R-:W-:Y:S01]  /*98e0*/  IMAD R39, R78, 0x8, R37 ;  /* 0x000000084e277824 */ /* 0x000fe200078e0225 */
[----:B-1----:R-:W-:Y:S01]  /*98f0*/  LOP3.LUT R92, R92, 0x1f, RZ, 0xc0, !PT ;  /* 0x0000001f5c5c7812 */ /* 0x002fe200078ec0ff */
[----:B------:R-:W-:Y:S01]  /*9900*/  FFMA.FTZ R15, R15, 1.4426950216293334961, R18 ;  /* 0x3fb8aa3b0f0f7823 */ /* 0x000fe20000010012 */
[----:B------:R-:W-:Y:S01]  /*9910*/  FFMA.FTZ R20, R19, 1.4426950216293334961, R20 ;  /* 0x3fb8aa3b13147823 */ /* 0x000fe20000010014 */
[----:B------:R0:W-:Y:S01]  /*9920*/  STS [R84+UR7+0x1800], R43 ;  /* 0x0018002b54007988 */ /* 0x0001e20008000807 */
[----:B------:R-:W1:Y:S01]  /*9930*/  LDC.64 R18, c[0x0][0x398] ;  /* 0x0000e600ff127b82 */ /* 0x000e620000000a00 */
[----:B------:R-:W-:Y:S01]  /*9940*/  FADD R49, R9, R12 ;  /* 0x0000000c09317221 */ /* 0x000fe20000000000 */
[----:B------:R-:W-:Y:S01]  /*9950*/  FADD R74, R10, R13 ;  /* 0x0000000d0a4a7221 */ /* 0x000fe20000000000 */
[----:B------:R-:W-:Y:S01]  /*9960*/  @P1 IMAD.MOV.U32 R10, RZ, RZ, 0x7f800000 ;  /* 0x7f800000ff0a1424 */ /* 0x000fe200078e00ff */
[----:B------:R-:W-:Y:S01]  /*9970*/  ISETP.GE.U32.AND P5, PT, R4, 0x7f800000, PT ;  /* 0x7f8000000400780c */ /* 0x000fe20003fa6070 */
[----:B------:R-:W-:Y:S01]  /*9980*/  @P6 IMAD.MOV.U32 R9, RZ, RZ, 0x7f800000 ;  /* 0x7f800000ff096424 */ /* 0x000fe200078e00ff */
[----:B------:R-:W-:Y:S01]  /*9990*/  FSETP.NEU.AND P3, PT, R7, RZ, PT ;  /* 0x000000ff0700720b */ /* 0x000fe20003f6d000 */
[----:B--2---:R-:W-:-:S02]  /*99a0*/  IMAD R90, R90, 0x20, R92 ;  /* 0x000000205a5a7824 */ /* 0x004fc400078e025c */
[----:B------:R-:W-:Y:S01]  /*99b0*/  @P1 FFMA.FTZ R49, R7, R10, +INF ;  /* 0x7f80000007311423 */ /* 0x000fe2000001000a */
[----:B0-----:R-:W-:Y:S02]  /*99c0*/  IMAD R43, R78, 0x8, R39 ;  /* 0x000000084e2b7824 */ /* 0x001fe400078e0227 */
[----:B------:R-:W-:Y:S01]  /*99d0*/  @P6 FFMA.FTZ R74, R6, R9, +INF ;  /* 0x7f800000064a6423 */ /* 0x000fe20000010009 */
[----:B------:R-:W-:Y:S01]  /*99e0*/  STS [R84+UR7+0x1880], R79 ;  /* 0x0018804f54007988 */ /* 0x000fe20008000807 */
[----:B------:R-:W-:Y:S02]  /*99f0*/  @P4 IMAD.MOV.U32 R9, RZ, RZ, 0x7f800000 ;  /* 0x7f800000ff094424 */ /* 0x000fe400078e00ff */
[----:B------:R-:W-:Y:S01]  /*9a00*/  FADD R75, R16, R15 ;  /* 0x0000000f104b7221 */ /* 0x000fe20000000000 */
[----:B------:R-:W-:Y:S01]  /*9a10*/  IMAD R45, R78, 0x8, R43 ;  /* 0x000000084e2d7824 */ /* 0x000fe200078e022b */
[----:B------:R-:W-:Y:S01]  /*9a20*/  BAR.SYNC.DEFER_BLOCKING 0x0 ;  /* 0x0000000000007b1d */ /* 0x000fe20000010000 */
[----:B------:R-:W-:Y:S01]  /*9a30*/  IMAD R7, R90, UR5, RZ ;  /* 0x000000055a077c24 */ /* 0x000fe2000f8e02ff */
[----:B------:R-:W-:Y:S01]  /*9a40*/  USHF.R.S32.HI UR5, URZ, 0x1f, UR4 ;  /* 0x0000001fff057899 */ /* 0x000fe20008011404 */
[----:B------:R-:W-:Y:S01]  /*9a50*/  IMAD R47, R78, 0x8, R45 ;  /* 0x000000084e2f7824 */ /* 0x000fe200078e022d */
[----:B------:R-:W-:Y:S01]  /*9a60*/  FSETP.NEU.AND P2, PT, R6, RZ, PT ;  /* 0x000000ff0600720b */ /* 0x000fe20003f4d000 */
[----:B------:R-:W-:Y:S01]  /*9a70*/  @P4 FFMA.FTZ R75, R8, R9, +INF ;  /* 0x7f800000084b4423 */ /* 0x000fe20000010009 */
[----:B------:R-:W-:Y:S01]  /*9a80*/  SHF.R.S32.HI R6, RZ, 0x1f, R7 ;  /* 0x0000001fff067819 */ /* 0x000fe20000011407 */
[----:B------:R-:W-:-:S02]  /*9a90*/  IMAD R51, R78, 0x8, R47 ;  /* 0x000000084e337824 */ /* 0x000fc400078e022f */
[----:B------:R-:W-:Y:S01]  /*9aa0*/  FADD R76, R17, R20 ;  /* 0x00000014114c7221 */ /* 0x000fe20000000000 */
[----:B-1----:R-:W-:Y:S01]  /*9ab0*/  IADD3 R72, P4, P6, R7, UR4, R18 ;  /* 0x0000000407487c10 */ /* 0x002fe2000fe9e012 */
[----:B------:R-:W-:Y:S01]  /*9ac0*/  @P5 IMAD.MOV.U32 R9, RZ, RZ, 0x7f800000 ;  /* 0x7f800000ff095424 */ /* 0x000fe200078e00ff */
[----:B------:R-:W-:Y:S01]  /*9ad0*/  FSETP.NEU.AND P1, PT, R8, RZ, PT ;  /* 0x000000ff0800720b */ /* 0x000fe20003f2d000 */
[----:B------:R-:W-:Y:S01]  /*9ae0*/  IMAD R53, R78, 0x8, R51 ;  /* 0x000000084e357824 */ /* 0x000fe200078e0233 */
[----:B------:R-:W-:Y:S01]  /*9af0*/  IADD3.X R88, PT, PT, R6, UR5, R19, P4, P6 ;  /* 0x0000000506587c10 */ /* 0x000fe2000a7ec413 */
[----:B------:R-:W-:Y:S01]  /*9b00*/  @P5 FFMA.FTZ R76, R4, R9, +INF ;  /* 0x7f800000044c5423 */ /* 0x000fe20000010009 */
[CC--:B------:R-:W-:Y:S01]  /*9b10*/  IADD3 R6, P6, PT, R21.reuse, R72.reuse, RZ ;  /* 0x0000004815067210 */ /* 0x0c0fe20007fde0ff */
[----:B------:R-:W-:Y:S01]  /*9b20*/  IMAD R55, R78, 0x8, R53 ;  /* 0x000000084e377824 */ /* 0x000fe200078e0235 */
[----:B------:R-:W-:Y:S01]  /*9b30*/  IADD3 R8, P5, PT, R22, R72, RZ ;  /* 0x0000004816087210 */ /* 0x000fe20007fbe0ff */
[----:B------:R-:W0:Y:S01]  /*9b40*/  LDCU UR4, c[0x0][0x3ec] ;  /* 0x00007d80ff0477ac */ /* 0x000e220008000800 */
[----:B------:R-:W-:Y:S01]  /*9b50*/  LEA.HI.X.SX32 R7, R21, R88, 0x1, P6 ;  /* 0x0000005815077211 */ /* 0x000fe200030f0eff */
[----:B------:R-:W-:Y:S01]  /*9b60*/  IMAD R57, R78, 0x8, R55 ;  /* 0x000000084e397824 */ /* 0x000fe200078e0237 */
[----:B------:R-:W-:-:S02]  /*9b70*/  IADD3 R12, P6, PT, R24, R72, RZ ;  /* 0x00000048180c7210 */ /* 0x000fc40007fde0ff */
[----:B------:R-:W-:Y:S01]  /*9b80*/  IADD3 R10, P4, PT, R23, R72, RZ ;  /* 0x00000048170a7210 */ /* 0x000fe20007f9e0ff */
[----:B------:R-:W-:Y:S01]  /*9b90*/  IMAD R59, R78, 0x8, R57 ;  /* 0x000000084e3b7824 */ /* 0x000fe200078e0239 */
[----:B------:R-:W-:Y:S01]  /*9ba0*/  LEA.HI.X.SX32 R9, R22, R88, 0x1, P5 ;  /* 0x0000005816097211 */ /* 0x000fe200028f0eff */
[----:B------:R-:W1:Y:S01]  /*9bb0*/  LDS R79, [R0+UR7] ;  /* 0x00000007004f7984 */ /* 0x000e620008000800 */
[----:B------:R-:W-:Y:S01]  /*9bc0*/  IADD3 R14, P5, PT, R25, R72, RZ ;  /* 0x00000048190e7210 */ /* 0x000fe20007fbe0ff */
[----:B------:R-:W-:Y:S01]  /*9bd0*/  IMAD R61, R78, 0x8, R59 ;  /* 0x000000084e3d7824 */ /* 0x000fe200078e023b */
[----:B------:R-:W-:Y:S01]  /*9be0*/  LEA.HI.X.SX32 R13, R24, R88, 0x1, P6 ;  /* 0x00000058180d7211 */ /* 0x000fe200030f0eff */
[----:B------:R-:W2:Y:S01]  /*9bf0*/  LDS R80, [R0+UR7+0x100] ;  /* 0x0001000700507984 */ /* 0x000ea20008000800 */
[----:B------:R-:W-:Y:S01]  /*9c00*/  IADD3 R18, P6, PT, R27, R72, RZ ;  /* 0x000000481b127210 */ /* 0x000fe20007fde0ff */
[----:B------:R-:W-:Y:S01]  /*9c10*/  IMAD R63, R78, 0x8, R61 ;  /* 0x000000084e3f7824 */ /* 0x000fe200078e023d */
[----:B------:R-:W-:Y:S01]  /*9c20*/  LEA.HI.X.SX32 R11, R23, R88, 0x1, P4 ;  /* 0x00000058170b7211 */ /* 0x000fe200020f0eff */
[----:B------:R-:W3:Y:S01]  /*9c30*/  LDS R81, [R0+UR7+0x200] ;  /* 0x0002000700517984 */ /* 0x000ee20008000800 */
[----:B------:R-:W-:Y:S01]  /*9c40*/  IADD3 R16, P4, PT, R26, R72, RZ ;  /* 0x000000481a107210 */ /* 0x000fe20007f9e0ff */
[----:B------:R-:W-:Y:S01]  /*9c50*/  IMAD R65, R78, 0x8, R63 ;  /* 0x000000084e417824 */ /* 0x000fe200078e023f */
[----:B------:R-:W-:Y:S01]  /*9c60*/  LEA.HI.X.SX32 R15, R25, R88, 0x1, P5 ;  /* 0x00000058190f7211 */ /* 0x000fe200028f0eff */
[----:B------:R-:W4:Y:S01]  /*9c70*/  LDS R82, [R0+UR7+0x300] ;  /* 0x0003000700527984 */ /* 0x000f220008000800 */
[----:B------:R-:W-:Y:S01]  /*9c80*/  IADD3 R20, P5, PT, R28, R72, RZ ;  /* 0x000000481c147210 */ /* 0x000fe20007fbe0ff */
[----:B------:R-:W-:Y:S01]  /*9c90*/  IMAD R67, R78, 0x8, R65 ;  /* 0x000000084e437824 */ /* 0x000fe200078e0241 */
[----:B------:R-:W-:Y:S01]  /*9ca0*/  LEA.HI.X.SX32 R19, R27, R88, 0x1, P6 ;  /* 0x000000581b137211 */ /* 0x000fe200030f0eff */
[----:B------:R-:W5:Y:S01]  /*9cb0*/  LDS R83, [R0+UR7+0x400] ;  /* 0x0004000700537984 */ /* 0x000f620008000800 */
[----:B------:R-:W-:Y:S01]  /*9cc0*/  IADD3 R24, P6, PT, R30, R72, RZ ;  /* 0x000000481e187210 */ /* 0x000fe20007fde0ff */
[----:B------:R-:W-:Y:S01]  /*9cd0*/  IMAD R69, R78, 0x8, R67 ;  /* 0x000000084e457824 */ /* 0x000fe200078e0243 */
[----:B------:R-:W-:Y:S01]  /*9ce0*/  LEA.HI.X.SX32 R17, R26, R88, 0x1, P4 ;  /* 0x000000581a117211 */ /* 0x000fe200020f0eff */
[----:B------:R-:W1:Y:S01]  /*9cf0*/  LDS R84, [R0+UR7+0x500] ;  /* 0x0005000700547984 */ /* 0x000e620008000800 */
        /* <DEDUP_REMOVED lines=9> */
[C---:B------:R-:W-:Y:S01]  /*9d90*/  IMAD R77, R78.reuse, 0x8, R73 ;  /* 0x000000084e4d7824 */ /* 0x040fe200078e0249 */
[----:B------:R-:W-:Y:S01]  /*9da0*/  LEA.HI.X.SX32 R23, R29, R88, 0x1, P4 ;  /* 0x000000581d177211 */ /* 0x000fe200020f0eff */
[----:B0-----:R-:W-:Y:S01]  /*9db0*/  UIMAD UR4, UR9, UR4, URZ ;  /* 0x00000004090472a4 */ /* 0x001fe2000f8e02ff */
[----:B------:R-:W-:Y:S01]  /*9dc0*/  IADD3 R28, P4, PT, R33, R72, RZ ;  /* 0x00000048211c7210 */ /* 0x000fe20007f9e0ff */
[----:B------:R-:W-:Y:S01]  /*9dd0*/  IMAD R78, R78, 0x8, R77 ;  /* 0x000000084e4e7824 */ /* 0x000fe200078e024d */
[----:B------:R-:W-:Y:S01]  /*9de0*/  LEA.HI.X.SX32 R27, R31, R88, 0x1, P5 ;  /* 0x000000581f1b7211 */ /* 0x000fe200028f0eff */
[----:B------:R-:W-:Y:S01]  /*9df0*/  USHF.L.U32 UR6, UR4, 0x2, URZ ;  /* 0x0000000204067899 */ /* 0x000fe200080006ff */
[----:B------:R-:W-:Y:S01]  /*9e00*/  IADD3 R32, P5, PT, R37, R72, RZ ;  /* 0x0000004825207210 */ /* 0x000fe20007fbe0ff */
[----:B------:R-:W-:Y:S01]  /*9e10*/  UIMAD.WIDE UR4, UR4, 0x4, URZ ;  /* 0x00000004040478a5 */ /* 0x000fe2000f8e02ff */
[----:B------:R-:W-:-:S02]  /*9e20*/  LEA.HI.X.SX32 R31, R35, R88, 0x1, P6 ;  /* 0x00000058231f7211 */ /* 0x000fc400030f0eff */
[----:B------:R-:W-:Y:S02]  /*9e30*/  IADD3 R36, P6, PT, R43, R72, RZ ;  /* 0x000000482b247210 */ /* 0x000fe40007fde0ff */
[----:B------:R-:W-:Y:S02]  /*9e40*/  LEA.HI.X.SX32 R29, R33, R88, 0x1, P4 ;  /* 0x00000058211d7211 */ /* 0x000fe400020f0eff */
[----:B------:R-:W-:Y:S02]  /*9e50*/  IADD3 R34, P4, PT, R39, R72, RZ ;  /* 0x0000004827227210 */ /* 0x000fe40007f9e0ff */
[----:B------:R-:W-:Y:S02]  /*9e60*/  LEA.HI.X.SX32 R33, R37, R88, 0x1, P5 ;  /* 0x0000005825217211 */ /* 0x000fe400028f0eff */
[----:B------:R-:W-:Y:S02]  /*9e70*/  IADD3 R38, P5, PT, R45, R72, RZ ;  /* 0x000000482d267210 */ /* 0x000fe40007fbe0ff */
        /* <DEDUP_REMOVED lines=26> */
[-C--:B------:R-:W-:Y:S02]  /*a020*/  LEA.HI.X.SX32 R63, R67, R88.reuse, 0x1, P4 ;  /* 0x00000058433f7211 */ /* 0x080fe400020f0eff */
[-C--:B------:R-:W-:Y:S02]  /*a030*/  LEA.HI.X.SX32 R67, R71, R88.reuse, 0x1, P5 ;  /* 0x0000005847437211 */ /* 0x080fe400028f0eff */
[----:B-1----:R-:W-:Y:S02]  /*a040*/  PRMT R87, R79, 0x7770, RZ ;  /* 0x000077704f577816 */ /* 0x002fe400000000ff */
[----:B------:R-:W-:Y:S02]  /*a050*/  LEA.HI.X.SX32 R71, R77, R88, 0x1, P6 ;  /* 0x000000584d477211 */ /* 0x000fe400030f0eff */
[----:B--2---:R-:W-:Y:S01]  /*a060*/  PRMT R77, R80, 0x7770, RZ ;  /* 0x00007770504d7816 */ /* 0x004fe200000000ff */
[----:B------:R0:W-:Y:S01]  /*a070*/  STG.E.U8 desc[UR12][R6.64], R87 ;  /* 0x0000005706007986 */ /* 0x0001e2000c10110c */
[----:B---3--:R-:W-:-:S02]  /*a080*/  PRMT R89, R81, 0x7770, RZ ;  /* 0x0000777051597816 */ /* 0x008fc400000000ff */
[----:B----4-:R-:W-:Y:S01]  /*a090*/  PRMT R91, R82, 0x7770, RZ ;  /* 0x00007770525b7816 */ /* 0x010fe200000000ff */
[----:B------:R1:W-:Y:S01]  /*a0a0*/  STG.E.U8 desc[UR12][R8.64], R77 ;  /* 0x0000004d08007986 */ /* 0x0003e2000c10110c */
[----:B-----5:R-:W-:Y:S02]  /*a0b0*/  PRMT R93, R83, 0x7770, RZ ;  /* 0x00007770535d7816 */ /* 0x020fe400000000ff */
[----:B------:R-:W-:Y:S01]  /*a0c0*/  PRMT R95, R84, 0x7770, RZ ;  /* 0x00007770545f7816 */ /* 0x000fe200000000ff */
[----:B------:R2:W-:Y:S01]  /*a0d0*/  STG.E.U8 desc[UR12][R10.64], R89 ;  /* 0x000000590a007986 */ /* 0x0005e2000c10110c */
[----:B------:R-:W-:Y:S02]  /*a0e0*/  PRMT R97, R85, 0x7770, RZ ;  /* 0x0000777055617816 */ /* 0x000fe400000000ff */
[----:B------:R-:W-:Y:S01]  /*a0f0*/  IADD3 R68, P4, PT, R73, R72, RZ ;  /* 0x0000004849447210 */ /* 0x000fe20007f9e0ff */
[----:B------:R3:W-:Y:S01]  /*a100*/  STG.E.U8 desc[UR12][R12.64], R91 ;  /* 0x0000005b0c007986 */ /* 0x0007e2000c10110c */
[----:B0-----:R-:W-:-:S02]  /*a110*/  PRMT R7, R86, 0x7770, RZ ;  /* 0x0000777056077816 */ /* 0x001fc400000000ff */
[----:B------:R-:W-:Y:S01]  /*a120*/  LEA.HI.X.SX32 R69, R73, R88, 0x1, P4 ;  /* 0x0000005849457211 */ /* 0x000fe200020f0eff */
[----:B------:R0:W-:Y:S01]  /*a130*/  STG.E.U8 desc[UR12][R14.64], R93 ;  /* 0x0000005d0e007986 */ /* 0x0001e2000c10110c */
[----:B-1----:R-:W-:Y:S02]  /*a140*/  PRMT R9, R79, 0x7771, RZ ;  /* 0x000077714f097816 */ /* 0x002fe400000000ff */
[----:B------:R-:W-:Y:S01]  /*a150*/  FSETP.NEU.AND P4, PT, R4, RZ, PT ;  /* 0x000000ff0400720b */ /* 0x000fe20003f8d000 */
[----:B------:R1:W-:Y:S01]  /*a160*/  STG.E.U8 desc[UR12][R16.64], R95 ;  /* 0x0000005f10007986 */ /* 0x0003e2000c10110c */
[----:B--2---:R-:W-:Y:S02]  /*a170*/  PRMT R11, R80, 0x7771, RZ ;  /* 0x00007771500b7816 */ /* 0x004fe400000000ff */
[----:B------:R-:W-:Y:S01]  /*a180*/  FSEL R4, R49, -INF , P3 ;  /* 0xff80000031047808 */ /* 0x000fe20001800000 */
[----:B------:R2:W-:Y:S01]  /*a190*/  STG.E.U8 desc[UR12][R18.64], R97 ;  /* 0x0000006112007986 */ /* 0x0005e2000c10110c */
[----:B---3--:R-:W-:-:S02]  /*a1a0*/  PRMT R13, R81, 0x7771, RZ ;  /* 0x00007771510d7816 */ /* 0x008fc400000000ff */
[----:B------:R-:W-:Y:S01]  /*a1b0*/  IADD3 R72, P5, PT, R78, R72, RZ ;  /* 0x000000484e487210 */ /* 0x000fe20007fbe0ff */
[----:B------:R3:W-:Y:S01]  /*a1c0*/  STG.E.U8 desc[UR12][R20.64], R7 ;  /* 0x0000000714007986 */ /* 0x0007e2000c10110c */
[----:B0-----:R-:W-:Y:S01]  /*a1d0*/  PRMT R15, R82, 0x7771, RZ ;  /* 0x00007771520f7816 */ /* 0x001fe200000000ff */
[----:B------:R-:W-:Y:S01]  /*a1e0*/  FFMA R12, R4, 0.69314718246459960938, R3 ;  /* 0x3f317218040c7823 */ /* 0x000fe20000000003 */
[----:B------:R-:W-:Y:S01]  /*a1f0*/  LEA.HI.X.SX32 R73, R78, R88, 0x1, P5 ;  /* 0x000000584e497211 */ /* 0x000fe200028f0eff */
[----:B------:R0:W-:Y:S01]  /*a200*/  STG.E.U8 desc[UR12][R22.64], R9 ;  /* 0x0000000916007986 */ /* 0x0001e2000c10110c */
[----:B-1----:R-:W-:Y:S02]  /*a210*/  PRMT R17, R83, 0x7771, RZ ;  /* 0x0000777153117816 */ /* 0x002fe400000000ff */
[----:B------:R-:W-:Y:S01]  /*a220*/  PRMT R3, R86, 0x7773, RZ ;  /* 0x0000777356037816 */ /* 0x000fe200000000ff */
[----:B------:R1:W-:Y:S01]  /*a230*/  STG.E.U8 desc[UR12][R24.64], R11 ;  /* 0x0000000b18007986 */ /* 0x0003e2000c10110c */
[----:B--2---:R-:W-:-:S02]  /*a240*/  PRMT R19, R84, 0x7771, RZ ;  /* 0x0000777154137816 */ /* 0x004fc400000000ff */
[----:B------:R-:W-:Y:S01]  /*a250*/  FSEL R0, R75, -INF , P1 ;  /* 0xff8000004b007808 */ /* 0x000fe20000800000 */
[----:B------:R2:W-:Y:S01]  /*a260*/  STG.E.U8 desc[UR12][R26.64], R13 ;  /* 0x0000000d1a007986 */ /* 0x0005e2000c10110c */
[----:B---3--:R-:W-:Y:S02]  /*a270*/  PRMT R7, R85, 0x7771, RZ ;  /* 0x0000777155077816 */ /* 0x008fe400000000ff */
[----:B------:R-:W-:Y:S01]  /*a280*/  LEA R6, R5, UR7, 0x2 ;  /* 0x0000000705067c11 */ /* 0x000fe2000f8e10ff */
[----:B------:R3:W-:Y:S01]  /*a290*/  STG.E.U8 desc[UR12][R28.64], R15 ;  /* 0x0000000f1c007986 */ /* 0x0007e2000c10110c */
[----:B0-----:R-:W-:Y:S01]  /*a2a0*/  PRMT R9, R86, 0x7771, RZ ;  /* 0x0000777156097816 */ /* 0x001fe200000000ff */
[----:B------:R-:W-:Y:S01]  /*a2b0*/  FFMA R14, R0, 0.69314718246459960938, R41 ;  /* 0x3f317218000e7823 */ /* 0x000fe20000000029 */
[----:B------:R-:W-:Y:S01]  /*a2c0*/  IMAD.HI R0, R90, 0x4, RZ ;  /* 0x000000045a007827 */ /* 0x000fe200078e02ff */
[C---:B-1----:R-:W-:Y:S01]  /*a2d0*/  PRMT R11, R79.reuse, 0x7772, RZ ;  /* 0x000077724f0b7816 */ /* 0x042fe200000000ff */
[----:B------:R0:W-:Y:S01]  /*a2e0*/  STG.E.U8 desc[UR12][R30.64], R17 ;  /* 0x000000111e007986 */ /* 0x0001e2000c10110c */
[----:B------:R-:W-:-:S02]  /*a2f0*/  PRMT R79, R79, 0x7773, RZ ;  /* 0x000077734f4f7816 */ /* 0x000fc400000000ff */
[----:B--2---:R-:W-:Y:S01]  /*a300*/  PRMT R13, R80, 0x7772, RZ ;  /* 0x00007772500d7816 */ /* 0x004fe200000000ff */
[----:B------:R1:W-:Y:S01]  /*a310*/  STG.E.U8 desc[UR12][R32.64], R19 ;  /* 0x0000001320007986 */ /* 0x0003e2000c10110c */
[----:B---3--:R-:W-:-:S03]  /*a320*/  PRMT R15, R81, 0x7772, RZ ;  /* 0x00007772510f7816 */ /* 0x008fc600000000ff */
[----:B------:R2:W-:Y:S01]  /*a330*/  STG.E.U8 desc[UR12][R34.64], R7 ;  /* 0x0000000722007986 */ /* 0x0005e2000c10110c */
[----:B------:R-:W-:Y:S02]  /*a340*/  PRMT R81, R81, 0x7773, RZ ;  /* 0x0000777351517816 */ /* 0x000fe400000000ff */
[----:B0-----:R-:W-:Y:S01]  /*a350*/  PRMT R17, R82, 0x7772, RZ ;  /* 0x0000777252117816 */ /* 0x001fe200000000ff */
[----:B------:R0:W-:Y:S01]  /*a360*/  STG.E.U8 desc[UR12][R36.64], R9 ;  /* 0x0000000924007986 */ /* 0x0001e2000c10110c */
[----:B-1----:R-:W-:-:S03]  /*a370*/  PRMT R19, R83, 0x7772, RZ ;  /* 0x0000777253137816 */ /* 0x002fc600000000ff */
[----:B------:R1:W-:Y:S01]  /*a380*/  STG.E.U8 desc[UR12][R38.64], R11 ;  /* 0x0000000b26007986 */ /* 0x0003e2000c10110c */
[----:B------:R-:W-:Y:S02]  /*a390*/  PRMT R83, R83, 0x7773, RZ ;  /* 0x0000777353537816 */ /* 0x000fe400000000ff */
[----:B--2---:R-:W-:Y:S01]  /*a3a0*/  PRMT R7, R84, 0x7772, RZ ;  /* 0x0000777254077816 */ /* 0x004fe200000000ff */
[----:B------:R2:W-:Y:S01]  /*a3b0*/  STG.E.U8 desc[UR12][R42.64], R13 ;  /* 0x0000000d2a007986 */ /* 0x0005e2000c10110c */
[----:B0-----:R-:W-:-:S03]  /*a3c0*/  PRMT R9, R85, 0x7772, RZ ;  /* 0x0000777255097816 */ /* 0x001fc600000000ff */
[----:B------:R0:W-:Y:S01]  /*a3d0*/  STG.E.U8 desc[UR12][R44.64], R15 ;  /* 0x0000000f2c007986 */ /* 0x0001e2000c10110c */
[----:B------:R-:W-:Y:S02]  /*a3e0*/  PRMT R85, R85, 0x7773, RZ ;  /* 0x0000777355557816 */ /* 0x000fe400000000ff */
[----:B-1----:R-:W-:Y:S01]  /*a3f0*/  PRMT R11, R86, 0x7772, RZ ;  /* 0x00007772560b7816 */ /* 0x002fe200000000ff */
[----:B------:R1:W-:Y:S01]  /*a400*/  STG.E.U8 desc[UR12][R46.64], R17 ;  /* 0x000000112e007986 */ /* 0x0003e2000c10110c */
[----:B--2---:R-:W-:-:S03]  /*a410*/  PRMT R13, R80, 0x7773, RZ ;  /* 0x00007773500d7816 */ /* 0x004fc600000000ff */
[----:B------:R-:W-:Y:S04]  /*a420*/  STG.E.U8 desc[UR12][R50.64], R19 ;  /* 0x0000001332007986 */ /* 0x000fe8000c10110c */
[----:B------:R2:W-:Y:S01]  /*a430*/  STG.E.U8 desc[UR12][R52.64], R7 ;  /* 0x0000000734007986 */ /* 0x0005e2000c10110c */
[----:B0-----:R-:W-:-:S03]  /*a440*/  PRMT R15, R82, 0x7773, RZ ;  /* 0x00007773520f7816 */ /* 0x001fc600000000ff */
[----:B------:R0:W-:Y:S01]  /*a450*/  STG.E.U8 desc[UR12][R54.64], R9 ;  /* 0x0000000936007986 */ /* 0x0001e2000c10110c */
[----:B-1----:R-:W-:-:S03]  /*a460*/  PRMT R17, R84, 0x7773, RZ ;  /* 0x0000777354117816 */ /* 0x002fc600000000ff */
[----:B------:R1:W-:Y:S04]  /*a470*/  STG.E.U8 desc[UR12][R56.64], R11 ;  /* 0x0000000b38007986 */ /* 0x0003e8000c10110c */
[----:B------:R-:W-:Y:S01]  /*a480*/  STG.E.U8 desc[UR12][R58.64], R79 ;  /* 0x0000004f3a007986 */ /* 0x000fe2000c10110c */
[----:B--2---:R-:W-:-:S03]  /*a490*/  FSEL R7, R74, -INF , P2 ;  /* 0xff8000004a077808 */ /* 0x004fc60001000000 */
[----:B------:R2:W-:Y:S01]  /*a4a0*/  STG.E.U8 desc[UR12][R60.64], R13 ;  /* 0x0000000d3c007986 */ /* 0x0005e2000c10110c */
[----:B0-----:R-:W-:-:S03]  /*a4b0*/  FSEL R9, R76, -INF , P4 ;  /* 0xff8000004c097808 */ /* 0x001fc60002000000 */
[----:B------:R-:W-:Y:S01]  /*a4c0*/  STG.E.U8 desc[UR12][R62.64], R81 ;  /* 0x000000513e007986 */ /* 0x000fe2000c10110c */
[----:B-1----:R-:W0:Y:S03]  /*a4d0*/  LDC.64 R10, c[0x0][0x3a0] ;  /* 0x0000e800ff0a7b82 */ /* 0x002e260000000a00 */
[----:B------:R1:W-:Y:S04]  /*a4e0*/  STG.E.U8 desc[UR12][R64.64], R15 ;  /* 0x0000000f40007986 */ /* 0x0003e8000c10110c */
[----:B------:R3:W-:Y:S01]  /*a4f0*/  STG.E.U8 desc[UR12][R66.64], R83 ;  /* 0x0000005342007986 */ /* 0x0007e2000c10110c */
[----:B--2---:R-:W-:Y:S01]  /*a500*/  FFMA R13, R7, 0.69314718246459960938, R40 ;  /* 0x3f317218070d7823 */ /* 0x004fe20000000028 */
[----:B------:R-:W-:-:S02]  /*a510*/  IMAD.SHL.U32 R7, R90, 0x4, RZ ;  /* 0x000000045a077824 */ /* 0x000fc400078e00ff */
[----:B------:R3:W-:Y:S04]  /*a520*/  STG.E.U8 desc[UR12][R68.64], R17 ;  /* 0x0000001144007986 */ /* 0x0007e8000c10110c */
[----:B------:R3:W-:Y:S01]  /*a530*/  STG.E.U8 desc[UR12][R70.64], R85 ;  /* 0x0000005546007986 */ /* 0x0007e2000c10110c */
[----:B-1----:R-:W-:-:S03]  /*a540*/  FFMA R15, R9, 0.69314718246459960938, R48 ;  /* 0x3f317218090f7823 */ /* 0x002fc60000000030 */
[----:B------:R3:W-:Y:S01]  /*a550*/  STG.E.U8 desc[UR12][R72.64], R3 ;  /* 0x0000000348007986 */ /* 0x0007e2000c10110c */
[----:B------:R-:W-:Y:S01]  /*a560*/  BAR.SYNC.DEFER_BLOCKING 0x0 ;  /* 0x0000000000007b1d */ /* 0x000fe20000010000 */
[----:B0-----:R-:W-:-:S04]  /*a570*/  IADD3 R4, P1, P2, R7, UR6, R10 ;  /* 0x0000000607047c10 */ /* 0x001fc8000fa3e00a */
[----:B------:R-:W-:Y:S01]  /*a580*/  IADD3.X R5, PT, PT, R0, UR5, R11, P1, P2 ;  /* 0x0000000500057c10 */ /* 0x000fe20008fe440b */
[----:B------:R3:W-:Y:S02]  /*a590*/  STS.128 [R6], R12 ;  /* 0x0000000c06007388 */ /* 0x0007e40000000c00 */
[----:B------:R-:W-:Y:S06]  /*a5a0*/  BAR.SYNC.DEFER_BLOCKING 0x0 ;  /* 0x0000000000007b1d */ /* 0x000fec0000010000 */
[----:B------:R-:W-:Y:S05]  /*a5b0*/  @P0 EXIT ;  /* 0x000000000000094d */ /* 0x000fea0003800000 */
[----:B---3--:R-:W0:Y:S04]  /*a5c0*/  LDS R3, [R2] ;  /* 0x0000000002037984 */ /* 0x008e280000000800 */
[----:B0-----:R-:W-:Y:S01]  /*a5d0*/  STG.E desc[UR12][R4.64], R3 ;  /* 0x0000000304007986 */ /* 0x001fe2000c10190c */
[----:B------:R-:W-:Y:S05]  /*a5e0*/  EXIT ;  /* 0x000000000000794d */ /* 0x000fea0003800000 */
.L_x_2:
[----:B------:R-:W-:-:S00]  /*a5f0*/  BRA `(.L_x_2) ;  /* 0xfffffffc00fc7947 */ /* 0x000fc0000383ffff */
[----:B------:R-:W-:-:S00]  /*a600*/  NOP ;  /* 0x0000000000007918 */ /* 0x000fc00000000000 */
[----:B------:R-:W-:-:S00]  /*a610*/  NOP ;  /* 0x0000000000007918 */ /* 0x000fc00000000000 */
[----:B------:R-:W-:-:S00]  /*a620*/  NOP ;  /* 0x0000000000007918 */ /* 0x000fc00000000000 */
[----:B------:R-:W-:-:S00]  /*a630*/  NOP ;  /* 0x0000000000007918 */ /* 0x000fc00000000000 */
[----:B------:R-:W-:-:S00]  /*a640*/  NOP ;  /* 0x0000000000007918 */ /* 0x000fc00000000000 */
[----:B------:R-:W-:-:S00]  /*a650*/  NOP ;  /* 0x0000000000007918 */ /* 0x000fc00000000000 */
[----:B------:R-:W-:-:S00]  /*a660*/  NOP ;  /* 0x0000000000007918 */ /* 0x000fc00000000000 */
[----:B------:R-:W-:-:S00]  /*a670*/  NOP ;  /* 0x0000000000007918 */ /* 0x000fc00000000000 */
.L_x_3:


//--------------------- .nv.global.init           --------------------------
	.section	.nv.global.init,"aw",@progbits
.nv.global.init:
	.type		_$_str,@object
	.size		_$_str,(.L_0 - _$_str)
_$_str:
        /*0000*/ 	.byte	0x5f, 0x5f, 0x43, 0x55, 0x44, 0x41, 0x5f, 0x46, 0x54, 0x5a, 0x00
.L_0:


//--------------------- .nv.shared.attn_fwd       --------------------------
	.section	.nv.shared.attn_fwd,"aw",@nobits
	.sectionflags	@""
	.align	16
	.zero		1024


//--------------------- .nv.shared.reserved.0     --------------------------
	.section	.nv.shared.reserved.0,"aw",@nobits
	.weak		__nv_reservedSMEM_offset_0_alias
	.size		__nv_reservedSMEM_offset_0_alias, 0, 64
	.other		__nv_reservedSMEM_offset_0_alias,@"STO_CUDA_RESERVED_SHARED STV_DEFAULT"
__nv_reservedSMEM_offset_0_alias:
	.zero		0
	.zero		64


//--------------------- .nv.constant0.attn_fwd    --------------------------
	.section	.nv.constant0.attn_fwd,"a",@progbits
	.sectionflags	@""
	.align	4
.nv.constant0.attn_fwd:
	.zero		1032


//--------------------- SYMBOLS --------------------------

	.type		.nv.reservedSmem.offset0,@object
	.size		.nv.reservedSmem.offset0,0x4
	.type		.nv.reservedSmem.cap,@object
	.size		.nv.reservedSmem.cap,0x4
